	.target	sm_90a

	.elftype	@"ET_EXEC"


//--------------------- .note.nv.tkinfo           --------------------------
	.section	.note.nv.tkinfo,"",@"SHT_NOTE"
	.sectionflags	@"SHF_NOTE_NV_TKINFO"
	.tkinfo
        /*0018*/ 	.word	0x00000002
        /*0030*/ 	.string	""
        /*0030*/ 	.string	"ptxas"
        /*0030*/ 	.string	"Cuda compilation tools, release 13.0, V13.0.88"
        /*0030*/ 	.string	"Build cuda_13.0.r13.0/compiler.36424714_0"
        /*0030*/ 	.string	"-arch sm_90a -m 64 "



//--------------------- .note.nv.cuinfo           --------------------------
	.section	.note.nv.cuinfo,"",@"SHT_NOTE"
	.sectionflags	@"SHF_NOTE_NV_CUINFO"
        /*0018*/ 	.short	0x0002
        /*001a*/ 	.short	0x005a
        /*001c*/ 	.short	0x0082
	.zero		2


//--------------------- .nv.info                  --------------------------
	.section	.nv.info,"",@"SHT_CUDA_INFO"
	.align	4


	//----- nvinfo : EIATTR_REGCOUNT
	.align		4
        /*0000*/ 	.byte	0x04, 0x2f
        /*0002*/ 	.short	(.L_15 - .L_14)
	.align		4
.L_14:
        /*0004*/ 	.word	index@(_ZN7cutlass13device_kernelINS_4gemm6kernel13GemmUniversalIN4cute5tupleIJiiiiEEENS1_10collective13CollectiveMmaINS1_34MainloopSm90TmaGmmaWarpSpecializedILi7ENS5_IJNS4_1CILi1EEESB_SB_EEENS1_35KernelTmaWarpSpecializedCooperativeEEENS5_IJNSA_ILi128EEESF_SF_EEENS_10tfloat32_tENS5_IJlSB_lEEESH_SI_NS4_8TiledMMAINS4_8MMA_AtomIJNS4_4SM904GMMA30MMA_64x128x8_F32TF32TF32_SS_TNILNSM_7ScaleInE1ELSO_1EEEEEENS4_6LayoutINS5_IJNSA_ILi2EEESB_SB_EEENS5_IJSB_NSA_ILi0EEESU_EEEEENS5_IJNS4_10UnderscoreESX_SX_EEEEENS4_13SM90_TMA_LOADENS4_14ComposedLayoutINS4_7SwizzleILi3ELi4ELi3EEENS4_18smem_ptr_flag_bitsILi32EEENSR_INS5_IJNSA_ILi8EEENSA_ILi32EEEEEENS5_IJS17_SB_EEEEEEEvNS4_8identityES10_S1B_vS1C_EENS_8epilogue10collective6detail29Sm90TmaWarpSpecializedAdapterINS1F_15DefaultEpilogueISH_SI_SI_NS1E_6thread17LinearCombinationISH_Li1EffLNS1J_9ScaleType4KindE0ELNS_15FloatRoundStyleE2ESH_EENS1_15EpilogueDefaultEEEEEvvEEEEvNT_6ParamsE)
        /*0008*/ 	.word	0x000000a8


	//----- nvinfo : EIATTR_FRAME_SIZE
	.align		4
.L_15:
        /*000c*/ 	.byte	0x04, 0x11
        /*000e*/ 	.short	(.L_17 - .L_16)
	.align		4
.L_16:
        /*0010*/ 	.word	index@(_ZN7cutlass13device_kernelINS_4gemm6kernel13GemmUniversalIN4cute5tupleIJiiiiEEENS1_10collective13CollectiveMmaINS1_34MainloopSm90TmaGmmaWarpSpecializedILi7ENS5_IJNS4_1CILi1EEESB_SB_EEENS1_35KernelTmaWarpSpecializedCooperativeEEENS5_IJNSA_ILi128EEESF_SF_EEENS_10tfloat32_tENS5_IJlSB_lEEESH_SI_NS4_8TiledMMAINS4_8MMA_AtomIJNS4_4SM904GMMA30MMA_64x128x8_F32TF32TF32_SS_TNILNSM_7ScaleInE1ELSO_1EEEEEENS4_6LayoutINS5_IJNSA_ILi2EEESB_SB_EEENS5_IJSB_NSA_ILi0EEESU_EEEEENS5_IJNS4_10UnderscoreESX_SX_EEEEENS4_13SM90_TMA_LOADENS4_14ComposedLayoutINS4_7SwizzleILi3ELi4ELi3EEENS4_18smem_ptr_flag_bitsILi32EEENSR_INS5_IJNSA_ILi8EEENSA_ILi32EEEEEENS5_IJS17_SB_EEEEEEEvNS4_8identityES10_S1B_vS1C_EENS_8epilogue10collective6detail29Sm90TmaWarpSpecializedAdapterINS1F_15DefaultEpilogueISH_SI_SI_NS1E_6thread17LinearCombinationISH_Li1EffLNS1J_9ScaleType4KindE0ELNS_15FloatRoundStyleE2ESH_EENS1_15EpilogueDefaultEEEEEvvEEEEvNT_6ParamsE)
        /*0014*/ 	.word	0x00000000


	//----- nvinfo : EIATTR_MIN_STACK_SIZE
	.align		4
.L_17:
        /*0018*/ 	.byte	0x04, 0x12
        /*001a*/ 	.short	(.L_19 - .L_18)
	.align		4
.L_18:
        /*001c*/ 	.word	index@(_ZN7cutlass13device_kernelINS_4gemm6kernel13GemmUniversalIN4cute5tupleIJiiiiEEENS1_10collective13CollectiveMmaINS1_34MainloopSm90TmaGmmaWarpSpecializedILi7ENS5_IJNS4_1CILi1EEESB_SB_EEENS1_35KernelTmaWarpSpecializedCooperativeEEENS5_IJNSA_ILi128EEESF_SF_EEENS_10tfloat32_tENS5_IJlSB_lEEESH_SI_NS4_8TiledMMAINS4_8MMA_AtomIJNS4_4SM904GMMA30MMA_64x128x8_F32TF32TF32_SS_TNILNSM_7ScaleInE1ELSO_1EEEEEENS4_6LayoutINS5_IJNSA_ILi2EEESB_SB_EEENS5_IJSB_NSA_ILi0EEESU_EEEEENS5_IJNS4_10UnderscoreESX_SX_EEEEENS4_13SM90_TMA_LOADENS4_14ComposedLayoutINS4_7SwizzleILi3ELi4ELi3EEENS4_18smem_ptr_flag_bitsILi32EEENSR_INS5_IJNSA_ILi8EEENSA_ILi32EEEEEENS5_IJS17_SB_EEEEEEEvNS4_8identityES10_S1B_vS1C_EENS_8epilogue10collective6detail29Sm90TmaWarpSpecializedAdapterINS1F_15DefaultEpilogueISH_SI_SI_NS1E_6thread17LinearCombinationISH_Li1EffLNS1J_9ScaleType4KindE0ELNS_15FloatRoundStyleE2ESH_EENS1_15EpilogueDefaultEEEEEvvEEEEvNT_6ParamsE)
        /*0020*/ 	.word	0x00000000
.L_19:


//--------------------- .nv.compat                --------------------------
	.section	.nv.compat,"",@"SHT_CUDA_COMPAT_INFO"
	.align	4
        /*0000*/ 	.byte	0x02, 0x09, 0x01, 0x00, 0x02, 0x02, 0x04, 0x00, 0x02, 0x05, 0x05, 0x00, 0x03, 0x07, 0x01, 0x01
        /*0010*/ 	.byte	0x02, 0x03, 0x01, 0x00, 0x02, 0x06, 0x01, 0x00, 0x04, 0x0b, 0x08, 0x00, 0x00, 0x00, 0x00, 0x00
        /*0020*/ 	.byte	0x00, 0x00, 0x00, 0x00


//--------------------- .nv.info._ZN7cutlass13device_kernelINS_4gemm6kernel13GemmUniversalIN4cute5tupleIJiiiiEEENS1_10collective13CollectiveMmaINS1_34MainloopSm90TmaGmmaWarpSpecializedILi7ENS5_IJNS4_1CILi1EEESB_SB_EEENS1_35KernelTmaWarpSpecializedCooperativeEEENS5_IJNSA_ILi128EEESF_SF_EEENS_10tfloat32_tENS5_IJlSB_lEEESH_SI_NS4_8TiledMMAINS4_8MMA_AtomIJNS4_4SM904GMMA30MMA_64x128x8_F32TF32TF32_SS_TNILNSM_7ScaleInE1ELSO_1EEEEEENS4_6LayoutINS5_IJNSA_ILi2EEESB_SB_EEENS5_IJSB_NSA_ILi0EEESU_EEEEENS5_IJNS4_10UnderscoreESX_SX_EEEEENS4_13SM90_TMA_LOADENS4_14ComposedLayoutINS4_7SwizzleILi3ELi4ELi3EEENS4_18smem_ptr_flag_bitsILi32EEENSR_INS5_IJNSA_ILi8EEENSA_ILi32EEEEEENS5_IJS17_SB_EEEEEEEvNS4_8identityES10_S1B_vS1C_EENS_8epilogue10collective6detail29Sm90TmaWarpSpecializedAdapterINS1F_15DefaultEpilogueISH_SI_SI_NS1E_6thread17LinearCombinationISH_Li1EffLNS1J_9ScaleType4KindE0ELNS_15FloatRoundStyleE2ESH_EENS1_15EpilogueDefaultEEEEEvvEEEEvNT_6ParamsE --------------------------
	.section	.nv.info._ZN7cutlass13device_kernelINS_4gemm6kernel13GemmUniversalIN4cute5tupleIJiiiiEEENS1_10collective13CollectiveMmaINS1_34MainloopSm90TmaGmmaWarpSpecializedILi7ENS5_IJNS4_1CILi1EEESB_SB_EEENS1_35KernelTmaWarpSpecializedCooperativeEEENS5_IJNSA_ILi128EEESF_SF_EEENS_10tfloat32_tENS5_IJlSB_lEEESH_SI_NS4_8TiledMMAINS4_8MMA_AtomIJNS4_4SM904GMMA30MMA_64x128x8_F32TF32TF32_SS_TNILNSM_7ScaleInE1ELSO_1EEEEEENS4_6LayoutINS5_IJNSA_ILi2EEESB_SB_EEENS5_IJSB_NSA_ILi0EEESU_EEEEENS5_IJNS4_10UnderscoreESX_SX_EEEEENS4_13SM90_TMA_LOADENS4_14ComposedLayoutINS4_7SwizzleILi3ELi4ELi3EEENS4_18smem_ptr_flag_bitsILi32EEENSR_INS5_IJNSA_ILi8EEENSA_ILi32EEEEEENS5_IJS17_SB_EEEEEEEvNS4_8identityES10_S1B_vS1C_EENS_8epilogue10collective6detail29Sm90TmaWarpSpecializedAdapterINS1F_15DefaultEpilogueISH_SI_SI_NS1E_6thread17LinearCombinationISH_Li1EffLNS1J_9ScaleType4KindE0ELNS_15FloatRoundStyleE2ESH_EENS1_15EpilogueDefaultEEEEEvvEEEEvNT_6ParamsE,"",@"SHT_CUDA_INFO"
	.sectionflags	@""
	.align	4


	//----- nvinfo : EIATTR_CUDA_API_VERSION
	.align		4
        /*0000*/ 	.byte	0x04, 0x37
        /*0002*/ 	.short	(.L_21 - .L_20)
.L_20:
        /*0004*/ 	.word	0x00000082


	//----- nvinfo : EIATTR_KPARAM_INFO
	.align		4
.L_21:
        /*0008*/ 	.byte	0x04, 0x17
        /*000a*/ 	.short	(.L_23 - .L_22)
.L_22:
        /*000c*/ 	.word	0x00000000
        /*0010*/ 	.short	0x0000
        /*0012*/ 	.short	0x0070
        /*0014*/ 	.byte	0x00, 0xf0, 0x01, 0x10


	//----- nvinfo : EIATTR_SPARSE_MMA_MASK
	.align		4
.L_23:
        /*0018*/ 	.byte	0x03, 0x50
        /*001a*/ 	.short	0x0000


	//----- nvinfo : EIATTR_MAXREG_COUNT
	.align		4
        /*001c*/ 	.byte	0x03, 0x1b
        /*001e*/ 	.short	0x00a8


	//----- nvinfo : EIATTR_NUM_BARRIERS
	.align		4
        /*0020*/ 	.byte	0x02, 0x4c
        /*0022*/ 	.byte	0x01
	.zero		1


	//----- nvinfo : EIATTR_EXTERNS
	.align		4
        /*0024*/ 	.byte	0x04, 0x0f
        /*0026*/ 	.short	(.L_25 - .L_24)


	//   ....[0]....
	.align		4
.L_24:
        /*0028*/ 	.word	index@(__assertfail)


	//----- nvinfo : EIATTR_MERCURY_ISA_VERSION
	.align		4
.L_25:
        /*002c*/ 	.byte	0x03, 0x5f
        /*002e*/ 	.short	0x0101


	//----- nvinfo : EIATTR_INT_WARP_WIDE_INSTR_OFFSETS
	.align		4
        /*0030*/ 	.byte	0x04, 0x31
        /*0032*/ 	.short	(.L_27 - .L_26)


	//   ....[0]....
.L_26:
        /*0034*/ 	.word	0x00000450


	//   ....[1]....
        /*0038*/ 	.word	0x00000460


	//   ....[2]....
        /*003c*/ 	.word	0x00000520


	//----- nvinfo : EIATTR_COOP_GROUP_MASK_REGIDS
	.align		4
.L_27:
        /*0040*/ 	.byte	0x04, 0x29
        /*0042*/ 	.short	(.L_29 - .L_28)


	//   ....[0]....
.L_28:
        /*0044*/ 	.word	0xffffffff


	//   ....[1]....
        /*0048*/ 	.word	0xffffffff


	//   ....[2]....
        /*004c*/ 	.word	0xffffffff


	//   ....[3]....
        /*0050*/ 	.word	0xffffffff


	//   ....[4]....
        /*0054*/ 	.word	0xffffffff


	//----- nvinfo : EIATTR_COOP_GROUP_INSTR_OFFSETS
	.align		4
.L_29:
        /*0058*/ 	.byte	0x04, 0x28
        /*005a*/ 	.short	(.L_31 - .L_30)


	//   ....[0]....
.L_30:
        /*005c*/ 	.word	0x00000060


	//   ....[1]....
        /*0060*/ 	.word	0x00000070


	//   ....[2]....
        /*0064*/ 	.word	0x00000130


	//   ....[3]....
        /*0068*/ 	.word	0x00000320


	//   ....[4]....
        /*006c*/ 	.word	0x00001220


	//----- nvinfo : EIATTR_REG_RECONFIG
	.align		4
.L_31:
        /*0070*/ 	.byte	0x01, 0x54
	.zero		2


	//----- nvinfo : EIATTR_SYSCALL_OFFSETS
	.align		4
        /*0074*/ 	.byte	0x04, 0x46
        /*0076*/ 	.short	(.L_33 - .L_32)


	//   ....[0]....
.L_32:
        /*0078*/ 	.word	0x00001410


	//----- nvinfo : EIATTR_MBARRIER_INSTR_OFFSETS
	.align		4
.L_33:
        /*007c*/ 	.byte	0x04, 0x39
        /*007e*/ 	.short	(.L_35 - .L_34)


	//   ....[0]....
.L_34:
        /*0080*/ 	.word	0x00000230
        /*0084*/ 	.word	0x000000ff
        /*0088*/ 	.word	0x00000000
        /*008c*/ 	.short	0x0100
        /*008e*/ 	.byte	0x08
	.zero		1


	//   ....[1]....
        /*0090*/ 	.word	0x00000240
        /*0094*/ 	.word	0x000000ff
        /*0098*/ 	.word	0x00000038
        /*009c*/ 	.short	0x0100
        /*009e*/ 	.byte	0x08
	.zero		1


	//   ....[2]....
        /*00a0*/ 	.word	0x00000250
        /*00a4*/ 	.word	0x000000ff
        /*00a8*/ 	.word	0x00000008
        /*00ac*/ 	.short	0x0100
        /*00ae*/ 	.byte	0x08
	.zero		1


	//   ....[3]....
        /*00b0*/ 	.word	0x00000260
        /*00b4*/ 	.word	0x000000ff
        /*00b8*/ 	.word	0x00000040
        /*00bc*/ 	.short	0x0100
        /*00be*/ 	.byte	0x08
	.zero		1


	//   ....[4]....
        /*00c0*/ 	.word	0x00000270
        /*00c4*/ 	.word	0x000000ff
        /*00c8*/ 	.word	0x00000010
        /*00cc*/ 	.short	0x0100
        /*00ce*/ 	.byte	0x08
	.zero		1


	//   ....[5]....
        /*00d0*/ 	.word	0x00000280
        /*00d4*/ 	.word	0x000000ff
        /*00d8*/ 	.word	0x00000048
        /*00dc*/ 	.short	0x0100
        /*00de*/ 	.byte	0x08
	.zero		1


	//   ....[6]....
        /*00e0*/ 	.word	0x00000290
        /*00e4*/ 	.word	0x000000ff
        /*00e8*/ 	.word	0x00000018
        /*00ec*/ 	.short	0x0100
        /*00ee*/ 	.byte	0x08
	.zero		1


	//   ....[7]....
        /*00f0*/ 	.word	0x000002a0
        /*00f4*/ 	.word	0x000000ff
        /*00f8*/ 	.word	0x00000050
        /*00fc*/ 	.short	0x0100
        /*00fe*/ 	.byte	0x08
	.zero		1


	//   ....[8]....
        /*0100*/ 	.word	0x000002b0
        /*0104*/ 	.word	0x000000ff
        /*0108*/ 	.word	0x00000020
        /*010c*/ 	.short	0x0100
        /*010e*/ 	.byte	0x08
	.zero		1


	//   ....[9]....
        /*0110*/ 	.word	0x000002c0
        /*0114*/ 	.word	0x000000ff
        /*0118*/ 	.word	0x00000058
        /*011c*/ 	.short	0x0100
        /*011e*/ 	.byte	0x08
	.zero		1


	//   ....[10]....
        /*0120*/ 	.word	0x000002d0
        /*0124*/ 	.word	0x000000ff
        /*0128*/ 	.word	0x00000028
        /*012c*/ 	.short	0x0100
        /*012e*/ 	.byte	0x08
	.zero		1


	//   ....[11]....
        /*0130*/ 	.word	0x000002e0
        /*0134*/ 	.word	0x000000ff
        /*0138*/ 	.word	0x00000060
        /*013c*/ 	.short	0x0100
        /*013e*/ 	.byte	0x08
	.zero		1


	//   ....[12]....
        /*0140*/ 	.word	0x000002f0
        /*0144*/ 	.word	0x000000ff
        /*0148*/ 	.word	0x00000030
        /*014c*/ 	.short	0x0100
        /*014e*/ 	.byte	0x08
	.zero		1


	//   ....[13]....
        /*0150*/ 	.word	0x00000300
        /*0154*/ 	.word	0x000000ff
        /*0158*/ 	.word	0x00000068
        /*015c*/ 	.short	0x0100
        /*015e*/ 	.byte	0x08
	.zero		1


	//   ....[14]....
        /*0160*/ 	.word	0x000005a0
        /*0164*/ 	.word	0x000000ff
        /*0168*/ 	.word	0x00000080
        /*016c*/ 	.short	0x0100
        /*016e*/ 	.byte	0x08
	.zero		1


	//   ....[15]....
        /*0170*/ 	.word	0x00000620
        /*0174*/ 	.word	0x000000ff
        /*0178*/ 	.word	0x00000088
        /*017c*/ 	.short	0x0100
        /*017e*/ 	.byte	0x08
	.zero		1


	//   ....[16]....
        /*0180*/ 	.word	0x00001490
        /*0184*/ 	.word	0x00000003
        /*0188*/ 	.word	0x00000000
        /*018c*/ 	.short	0x010a
        /*018e*/ 	.byte	0x3f
	.zero		1


	//   ....[17]....
        /*0190*/ 	.word	0x000014f0
        /*0194*/ 	.word	0x00000003
        /*0198*/ 	.word	0x00000000
        /*019c*/ 	.short	0x010a
        /*019e*/ 	.byte	0x3f
	.zero		1


	//   ....[18]....
        /*01a0*/ 	.word	0x00001da0
        /*01a4*/ 	.word	0x000000ff
        /*01a8*/ 	.word	0x00000000
        /*01ac*/ 	.short	0x010a
        /*01ae*/ 	.byte	0x04
	.zero		1


	//   ....[19]....
        /*01b0*/ 	.word	0x00001de0
        /*01b4*/ 	.word	0x000000ff
        /*01b8*/ 	.word	0x00000000
        /*01bc*/ 	.short	0x010a
        /*01be*/ 	.byte	0x04
	.zero		1


	//   ....[20]....
        /*01c0*/ 	.word	0x00002580
        /*01c4*/ 	.word	0x000000ff
        /*01c8*/ 	.word	0x00000000
        /*01cc*/ 	.short	0x0101
        /*01ce*/ 	.byte	0x0a
	.zero		1


	//   ....[21]....
        /*01d0*/ 	.word	0x00002780
        /*01d4*/ 	.word	0x000000ff
        /*01d8*/ 	.word	0x00000000
        /*01dc*/ 	.short	0x0101
        /*01de*/ 	.byte	0x04
	.zero		1


	//   ....[22]....
        /*01e0*/ 	.word	0x00007950
        /*01e4*/ 	.word	0x0000000e
        /*01e8*/ 	.word	0x00000038
        /*01ec*/ 	.short	0x010a
        /*01ee*/ 	.byte	0x3f
	.zero		1


	//   ....[23]....
        /*01f0*/ 	.word	0x00007f40
        /*01f4*/ 	.word	0x00000006
        /*01f8*/ 	.word	0x00000088
        /*01fc*/ 	.short	0x0101
        /*01fe*/ 	.byte	0x3f
	.zero		1


	//   ....[24]....
        /*0200*/ 	.word	0x00008620
        /*0204*/ 	.word	0x00000007
        /*0208*/ 	.word	0x00000000
        /*020c*/ 	.short	0x010a
        /*020e*/ 	.byte	0x3f
	.zero		1


	//   ....[25]....
        /*0210*/ 	.word	0x000086a0
        /*0214*/ 	.word	0x00000009
        /*0218*/ 	.word	0x00000000
        /*021c*/ 	.short	0x010a
        /*021e*/ 	.byte	0x3f
	.zero		1


	//   ....[26]....
        /*0220*/ 	.word	0x00008730
        /*0224*/ 	.word	0x00000006
        /*0228*/ 	.word	0x00000000
        /*022c*/ 	.short	0x010a
        /*022e*/ 	.byte	0x3f
	.zero		1


	//   ....[27]....
        /*0230*/ 	.word	0x000087c0
        /*0234*/ 	.word	0x00000009
        /*0238*/ 	.word	0x00000000
        /*023c*/ 	.short	0x010a
        /*023e*/ 	.byte	0x3f
	.zero		1


	//   ....[28]....
        /*0240*/ 	.word	0x00008850
        /*0244*/ 	.word	0x00000006
        /*0248*/ 	.word	0x00000000
        /*024c*/ 	.short	0x010a
        /*024e*/ 	.byte	0x3f
	.zero		1


	//   ....[29]....
        /*0250*/ 	.word	0x000088e0
        /*0254*/ 	.word	0x00000009
        /*0258*/ 	.word	0x00000000
        /*025c*/ 	.short	0x010a
        /*025e*/ 	.byte	0x3f
	.zero		1


	//   ....[30]....
        /*0260*/ 	.word	0x00008970
        /*0264*/ 	.word	0x00000003
        /*0268*/ 	.word	0x00000000
        /*026c*/ 	.short	0x010a
        /*026e*/ 	.byte	0x3f
	.zero		1


	//   ....[31]....
        /*0270*/ 	.word	0x000089d0
        /*0274*/ 	.word	0x00000003
        /*0278*/ 	.word	0x00000000
        /*027c*/ 	.short	0x010a
        /*027e*/ 	.byte	0x3f
	.zero		1


	//   ....[32]....
        /*0280*/ 	.word	0x00008a30
        /*0284*/ 	.word	0x00000004
        /*0288*/ 	.word	0x00000000
        /*028c*/ 	.short	0x010a
        /*028e*/ 	.byte	0x3f
	.zero		1


	//   ....[33]....
        /*0290*/ 	.word	0x00008b00
        /*0294*/ 	.word	0x0000000e
        /*0298*/ 	.word	0x00000038
        /*029c*/ 	.short	0x010a
        /*029e*/ 	.byte	0x3f
	.zero		1


	//   ....[34]....
        /*02a0*/ 	.word	0x00008bd0
        /*02a4*/ 	.word	0x00000007
        /*02a8*/ 	.word	0x00000000
        /*02ac*/ 	.short	0x010a
        /*02ae*/ 	.byte	0x3f
	.zero		1


	//   ....[35]....
        /*02b0*/ 	.word	0x00008c20
        /*02b4*/ 	.word	0x00000009
        /*02b8*/ 	.word	0x00000000
        /*02bc*/ 	.short	0x010a
        /*02be*/ 	.byte	0x3f
	.zero		1


	//   ....[36]....
        /*02c0*/ 	.word	0x00008c70
        /*02c4*/ 	.word	0x00000006
        /*02c8*/ 	.word	0x00000000
        /*02cc*/ 	.short	0x010a
        /*02ce*/ 	.byte	0x3f
	.zero		1


	//   ....[37]....
        /*02d0*/ 	.word	0x00008cc0
        /*02d4*/ 	.word	0x00000009
        /*02d8*/ 	.word	0x00000000
        /*02dc*/ 	.short	0x010a
        /*02de*/ 	.byte	0x3f
	.zero		1


	//   ....[38]....
        /*02e0*/ 	.word	0x00008d10
        /*02e4*/ 	.word	0x00000006
        /*02e8*/ 	.word	0x00000000
        /*02ec*/ 	.short	0x010a
        /*02ee*/ 	.byte	0x3f
	.zero		1


	//   ....[39]....
        /*02f0*/ 	.word	0x00008d60
        /*02f4*/ 	.word	0x00000009
        /*02f8*/ 	.word	0x00000000
        /*02fc*/ 	.short	0x010a
        /*02fe*/ 	.byte	0x3f
	.zero		1


	//----- nvinfo : EIATTR_NUM_MBARRIERS
	.align		4
.L_35:
        /*0300*/ 	.byte	0x03, 0x38
        /*0302*/ 	.short	0x0010


	//----- nvinfo : EIATTR_EXIT_INSTR_OFFSETS
	.align		4
        /*0304*/ 	.byte	0x04, 0x1c
        /*0306*/ 	.short	(.L_37 - .L_36)


	//   ....[0]....
.L_36:
        /*0308*/ 	.word	0x000006c0


	//   ....[1]....
        /*030c*/ 	.word	0x00000f80


	//   ....[2]....
        /*0310*/ 	.word	0x00007030


	//   ....[3]....
        /*0314*/ 	.word	0x00007660


	//   ....[4]....
        /*0318*/ 	.word	0x000089c0


	//----- nvinfo : EIATTR_MAX_THREADS
	.align		4
.L_37:
        /*031c*/ 	.byte	0x04, 0x05
        /*031e*/ 	.short	(.L_39 - .L_38)
.L_38:
        /*0320*/ 	.word	0x00000180
        /*0324*/ 	.word	0x00000001
        /*0328*/ 	.word	0x00000001


	//----- nvinfo : EIATTR_CRS_STACK_SIZE
	.align		4
.L_39:
        /*032c*/ 	.byte	0x04, 0x1e
        /*032e*/ 	.short	(.L_41 - .L_40)
.L_40:
        /*0330*/ 	.word	0x00000000


	//----- nvinfo : EIATTR_CBANK_PARAM_SIZE
	.align		4
.L_41:
        /*0334*/ 	.byte	0x03, 0x19
        /*0336*/ 	.short	0x0470


	//----- nvinfo : EIATTR_PARAM_CBANK
	.align		4
        /*0338*/ 	.byte	0x04, 0x0a
        /*033a*/ 	.short	(.L_43 - .L_42)
	.align		4
.L_42:
        /*033c*/ 	.word	index@(.nv.constant0._ZN7cutlass13device_kernelINS_4gemm6kernel13GemmUniversalIN4cute5tupleIJiiiiEEENS1_10collective13CollectiveMmaINS1_34MainloopSm90TmaGmmaWarpSpecializedILi7ENS5_IJNS4_1CILi1EEESB_SB_EEENS1_35KernelTmaWarpSpecializedCooperativeEEENS5_IJNSA_ILi128EEESF_SF_EEENS_10tfloat32_tENS5_IJlSB_lEEESH_SI_NS4_8TiledMMAINS4_8MMA_AtomIJNS4_4SM904GMMA30MMA_64x128x8_F32TF32TF32_SS_TNILNSM_7ScaleInE1ELSO_1EEEEEENS4_6LayoutINS5_IJNSA_ILi2EEESB_SB_EEENS5_IJSB_NSA_ILi0EEESU_EEEEENS5_IJNS4_10UnderscoreESX_SX_EEEEENS4_13SM90_TMA_LOADENS4_14ComposedLayoutINS4_7SwizzleILi3ELi4ELi3EEENS4_18smem_ptr_flag_bitsILi32EEENSR_INS5_IJNSA_ILi8EEENSA_ILi32EEEEEENS5_IJS17_SB_EEEEEEEvNS4_8identityES10_S1B_vS1C_EENS_8epilogue10collective6detail29Sm90TmaWarpSpecializedAdapterINS1F_15DefaultEpilogueISH_SI_SI_NS1E_6thread17LinearCombinationISH_Li1EffLNS1J_9ScaleType4KindE0ELNS_15FloatRoundStyleE2ESH_EENS1_15EpilogueDefaultEEEEEvvEEEEvNT_6ParamsE)
        /*0340*/ 	.short	0x0210
        /*0342*/ 	.short	0x0470


	//----- nvinfo : EIATTR_SW_WAR
	.align		4
.L_43:
        /*0344*/ 	.byte	0x04, 0x36
        /*0346*/ 	.short	(.L_45 - .L_44)
.L_44:
        /*0348*/ 	.word	0x00000008
.L_45:


//--------------------- .nv.callgraph             --------------------------
	.section	.nv.callgraph,"",@"SHT_CUDA_CALLGRAPH"
	.align	4
	.sectionentsize	8
	.align		4
        /*0000*/ 	.word	0x00000000
	.align		4
        /*0004*/ 	.word	0xffffffff
	.align		4
        /*0008*/ 	.word	index@(_ZN7cutlass13device_kernelINS_4gemm6kernel13GemmUniversalIN4cute5tupleIJiiiiEEENS1_10collective13CollectiveMmaINS1_34MainloopSm90TmaGmmaWarpSpecializedILi7ENS5_IJNS4_1CILi1EEESB_SB_EEENS1_35KernelTmaWarpSpecializedCooperativeEEENS5_IJNSA_ILi128EEESF_SF_EEENS_10tfloat32_tENS5_IJlSB_lEEESH_SI_NS4_8TiledMMAINS4_8MMA_AtomIJNS4_4SM904GMMA30MMA_64x128x8_F32TF32TF32_SS_TNILNSM_7ScaleInE1ELSO_1EEEEEENS4_6LayoutINS5_IJNSA_ILi2EEESB_SB_EEENS5_IJSB_NSA_ILi0EEESU_EEEEENS5_IJNS4_10UnderscoreESX_SX_EEEEENS4_13SM90_TMA_LOADENS4_14ComposedLayoutINS4_7SwizzleILi3ELi4ELi3EEENS4_18smem_ptr_flag_bitsILi32EEENSR_INS5_IJNSA_ILi8EEENSA_ILi32EEEEEENS5_IJS17_SB_EEEEEEEvNS4_8identityES10_S1B_vS1C_EENS_8epilogue10collective6detail29Sm90TmaWarpSpecializedAdapterINS1F_15DefaultEpilogueISH_SI_SI_NS1E_6thread17LinearCombinationISH_Li1EffLNS1J_9ScaleType4KindE0ELNS_15FloatRoundStyleE2ESH_EENS1_15EpilogueDefaultEEEEEvvEEEEvNT_6ParamsE)
	.align		4
        /*000c*/ 	.word	index@(__assertfail)
	.align		4
        /*0010*/ 	.word	0x00000000
	.align		4
        /*0014*/ 	.word	0xfffffffe
	.align		4
        /*0018*/ 	.word	0x00000000
	.align		4
        /*001c*/ 	.word	0xfffffffd
	.align		4
        /*0020*/ 	.word	0x00000000
	.align		4
        /*0024*/ 	.word	0xfffffffc


//--------------------- .nv.constant4             --------------------------
	.section	.nv.constant4,"a",@progbits
	.align	8
	.align		8
.nv.constant4:
        /*0000*/ 	.dword	__assertfail
	.align		8
        /*0008*/ 	.dword	__unnamed_1
	.align		8
        /*0010*/ 	.dword	_ZN40_INTERNAL_44e2c4b7_4_k_cu_9ff34ea7_169554cuda3std3__45__cpo5beginE
	.align		8
        /*0018*/ 	.dword	_ZN40_INTERNAL_44e2c4b7_4_k_cu_9ff34ea7_169554cuda3std3__45__cpo3endE
	.align		8
        /*0020*/ 	.dword	_ZN40_INTERNAL_44e2c4b7_4_k_cu_9ff34ea7_169554cuda3std3__45__cpo6cbeginE
	.align		8
        /*0028*/ 	.dword	_ZN40_INTERNAL_44e2c4b7_4_k_cu_9ff34ea7_169554cuda3std3__45__cpo4cendE
	.align		8
        /*0030*/ 	.dword	_ZN40_INTERNAL_44e2c4b7_4_k_cu_9ff34ea7_169554cuda3std3__442_GLOBAL__N__44e2c4b7_4_k_cu_9ff34ea7_169556ignoreE
	.align		8
        /*0038*/ 	.dword	_ZN40_INTERNAL_44e2c4b7_4_k_cu_9ff34ea7_169554cuda3std3__419piecewise_constructE
	.align		8
        /*0040*/ 	.dword	_ZN40_INTERNAL_44e2c4b7_4_k_cu_9ff34ea7_169554cuda3std3__48in_placeE
	.align		8
        /*0048*/ 	.dword	_ZN40_INTERNAL_44e2c4b7_4_k_cu_9ff34ea7_169554cuda3std6ranges3__45__cpo4swapE
	.align		8
        /*0050*/ 	.dword	_ZN40_INTERNAL_44e2c4b7_4_k_cu_9ff34ea7_169554cuda3std6ranges3__45__cpo9iter_moveE
	.align		8
        /*0058*/ 	.dword	_ZN40_INTERNAL_44e2c4b7_4_k_cu_9ff34ea7_169554cute7productE
	.align		8
        /*0060*/ 	.dword	_ZN40_INTERNAL_44e2c4b7_4_k_cu_9ff34ea7_169554cute1_E
	.align		8
        /*0068*/ 	.dword	$str$22
	.align		8
        /*0070*/ 	.dword	$str$23


//--------------------- .text._ZN7cutlass13device_kernelINS_4gemm6kernel13GemmUniversalIN4cute5tupleIJiiiiEEENS1_10collective13CollectiveMmaINS1_34MainloopSm90TmaGmmaWarpSpecializedILi7ENS5_IJNS4_1CILi1EEESB_SB_EEENS1_35KernelTmaWarpSpecializedCooperativeEEENS5_IJNSA_ILi128EEESF_SF_EEENS_10tfloat32_tENS5_IJlSB_lEEESH_SI_NS4_8TiledMMAINS4_8MMA_AtomIJNS4_4SM904GMMA30MMA_64x128x8_F32TF32TF32_SS_TNILNSM_7ScaleInE1ELSO_1EEEEEENS4_6LayoutINS5_IJNSA_ILi2EEESB_SB_EEENS5_IJSB_NSA_ILi0EEESU_EEEEENS5_IJNS4_10UnderscoreESX_SX_EEEEENS4_13SM90_TMA_LOADENS4_14ComposedLayoutINS4_7SwizzleILi3ELi4ELi3EEENS4_18smem_ptr_flag_bitsILi32EEENSR_INS5_IJNSA_ILi8EEENSA_ILi32EEEEEENS5_IJS17_SB_EEEEEEEvNS4_8identityES10_S1B_vS1C_EENS_8epilogue10collective6detail29Sm90TmaWarpSpecializedAdapterINS1F_15DefaultEpilogueISH_SI_SI_NS1E_6thread17LinearCombinationISH_Li1EffLNS1J_9ScaleType4KindE0ELNS_15FloatRoundStyleE2ESH_EENS1_15EpilogueDefaultEEEEEvvEEEEvNT_6ParamsE --------------------------
	.section	.text._ZN7cutlass13device_kernelINS_4gemm6kernel13GemmUniversalIN4cute5tupleIJiiiiEEENS1_10collective13CollectiveMmaINS1_34MainloopSm90TmaGmmaWarpSpecializedILi7ENS5_IJNS4_1CILi1EEESB_SB_EEENS1_35KernelTmaWarpSpecializedCooperativeEEENS5_IJNSA_ILi128EEESF_SF_EEENS_10tfloat32_tENS5_IJlSB_lEEESH_SI_NS4_8TiledMMAINS4_8MMA_AtomIJNS4_4SM904GMMA30MMA_64x128x8_F32TF32TF32_SS_TNILNSM_7ScaleInE1ELSO_1EEEEEENS4_6LayoutINS5_IJNSA_ILi2EEESB_SB_EEENS5_IJSB_NSA_ILi0EEESU_EEEEENS5_IJNS4_10UnderscoreESX_SX_EEEEENS4_13SM90_TMA_LOADENS4_14ComposedLayoutINS4_7SwizzleILi3ELi4ELi3EEENS4_18smem_ptr_flag_bitsILi32EEENSR_INS5_IJNSA_ILi8EEENSA_ILi32EEEEEENS5_IJS17_SB_EEEEEEEvNS4_8identityES10_S1B_vS1C_EENS_8epilogue10collective6detail29Sm90TmaWarpSpecializedAdapterINS1F_15DefaultEpilogueISH_SI_SI_NS1E_6thread17LinearCombinationISH_Li1EffLNS1J_9ScaleType4KindE0ELNS_15FloatRoundStyleE2ESH_EENS1_15EpilogueDefaultEEEEEvvEEEEvNT_6ParamsE,"ax",@progbits
	.align	128
.text._ZN7cutlass13device_kernelINS_4gemm6kernel13GemmUniversalIN4cute5tupleIJiiiiEEENS1_10collective13CollectiveMmaINS1_34MainloopSm90TmaGmmaWarpSpecializedILi7ENS5_IJNS4_1CILi1EEESB_SB_EEENS1_35KernelTmaWarpSpecializedCooperativeEEENS5_IJNSA_ILi128EEESF_SF_EEENS_10tfloat32_tENS5_IJlSB_lEEESH_SI_NS4_8TiledMMAINS4_8MMA_AtomIJNS4_4SM904GMMA30MMA_64x128x8_F32TF32TF32_SS_TNILNSM_7ScaleInE1ELSO_1EEEEEENS4_6LayoutINS5_IJNSA_ILi2EEESB_SB_EEENS5_IJSB_NSA_ILi0EEESU_EEEEENS5_IJNS4_10UnderscoreESX_SX_EEEEENS4_13SM90_TMA_LOADENS4_14ComposedLayoutINS4_7SwizzleILi3ELi4ELi3EEENS4_18smem_ptr_flag_bitsILi32EEENSR_INS5_IJNSA_ILi8EEENSA_ILi32EEEEEENS5_IJS17_SB_EEEEEEEvNS4_8identityES10_S1B_vS1C_EENS_8epilogue10collective6detail29Sm90TmaWarpSpecializedAdapterINS1F_15DefaultEpilogueISH_SI_SI_NS1E_6thread17LinearCombinationISH_Li1EffLNS1J_9ScaleType4KindE0ELNS_15FloatRoundStyleE2ESH_EENS1_15EpilogueDefaultEEEEEvvEEEEvNT_6ParamsE:
        .type           _ZN7cutlass13device_kernelINS_4gemm6kernel13GemmUniversalIN4cute5tupleIJiiiiEEENS1_10collective13CollectiveMmaINS1_34MainloopSm90TmaGmmaWarpSpecializedILi7ENS5_IJNS4_1CILi1EEESB_SB_EEENS1_35KernelTmaWarpSpecializedCooperativeEEENS5_IJNSA_ILi128EEESF_SF_EEENS_10tfloat32_tENS5_IJlSB_lEEESH_SI_NS4_8TiledMMAINS4_8MMA_AtomIJNS4_4SM904GMMA30MMA_64x128x8_F32TF32TF32_SS_TNILNSM_7ScaleInE1ELSO_1EEEEEENS4_6LayoutINS5_IJNSA_ILi2EEESB_SB_EEENS5_IJSB_NSA_ILi0EEESU_EEEEENS5_IJNS4_10UnderscoreESX_SX_EEEEENS4_13SM90_TMA_LOADENS4_14ComposedLayoutINS4_7SwizzleILi3ELi4ELi3EEENS4_18smem_ptr_flag_bitsILi32EEENSR_INS5_IJNSA_ILi8EEENSA_ILi32EEEEEENS5_IJS17_SB_EEEEEEEvNS4_8identityES10_S1B_vS1C_EENS_8epilogue10collective6detail29Sm90TmaWarpSpecializedAdapterINS1F_15DefaultEpilogueISH_SI_SI_NS1E_6thread17LinearCombinationISH_Li1EffLNS1J_9ScaleType4KindE0ELNS_15FloatRoundStyleE2ESH_EENS1_15EpilogueDefaultEEEEEvvEEEEvNT_6ParamsE,@function
        .size           _ZN7cutlass13device_kernelINS_4gemm6kernel13GemmUniversalIN4cute5tupleIJiiiiEEENS1_10collective13CollectiveMmaINS1_34MainloopSm90TmaGmmaWarpSpecializedILi7ENS5_IJNS4_1CILi1EEESB_SB_EEENS1_35KernelTmaWarpSpecializedCooperativeEEENS5_IJNSA_ILi128EEESF_SF_EEENS_10tfloat32_tENS5_IJlSB_lEEESH_SI_NS4_8TiledMMAINS4_8MMA_AtomIJNS4_4SM904GMMA30MMA_64x128x8_F32TF32TF32_SS_TNILNSM_7ScaleInE1ELSO_1EEEEEENS4_6LayoutINS5_IJNSA_ILi2EEESB_SB_EEENS5_IJSB_NSA_ILi0EEESU_EEEEENS5_IJNS4_10UnderscoreESX_SX_EEEEENS4_13SM90_TMA_LOADENS4_14ComposedLayoutINS4_7SwizzleILi3ELi4ELi3EEENS4_18smem_ptr_flag_bitsILi32EEENSR_INS5_IJNSA_ILi8EEENSA_ILi32EEEEEENS5_IJS17_SB_EEEEEEEvNS4_8identityES10_S1B_vS1C_EENS_8epilogue10collective6detail29Sm90TmaWarpSpecializedAdapterINS1F_15DefaultEpilogueISH_SI_SI_NS1E_6thread17LinearCombinationISH_Li1EffLNS1J_9ScaleType4KindE0ELNS_15FloatRoundStyleE2ESH_EENS1_15EpilogueDefaultEEEEEvvEEEEvNT_6ParamsE,(.L_x_200 - _ZN7cutlass13device_kernelINS_4gemm6kernel13GemmUniversalIN4cute5tupleIJiiiiEEENS1_10collective13CollectiveMmaINS1_34MainloopSm90TmaGmmaWarpSpecializedILi7ENS5_IJNS4_1CILi1EEESB_SB_EEENS1_35KernelTmaWarpSpecializedCooperativeEEENS5_IJNSA_ILi128EEESF_SF_EEENS_10tfloat32_tENS5_IJlSB_lEEESH_SI_NS4_8TiledMMAINS4_8MMA_AtomIJNS4_4SM904GMMA30MMA_64x128x8_F32TF32TF32_SS_TNILNSM_7ScaleInE1ELSO_1EEEEEENS4_6LayoutINS5_IJNSA_ILi2EEESB_SB_EEENS5_IJSB_NSA_ILi0EEESU_EEEEENS5_IJNS4_10UnderscoreESX_SX_EEEEENS4_13SM90_TMA_LOADENS4_14ComposedLayoutINS4_7SwizzleILi3ELi4ELi3EEENS4_18smem_ptr_flag_bitsILi32EEENSR_INS5_IJNSA_ILi8EEENSA_ILi32EEEEEENS5_IJS17_SB_EEEEEEEvNS4_8identityES10_S1B_vS1C_EENS_8epilogue10collective6detail29Sm90TmaWarpSpecializedAdapterINS1F_15DefaultEpilogueISH_SI_SI_NS1E_6thread17LinearCombinationISH_Li1EffLNS1J_9ScaleType4KindE0ELNS_15FloatRoundStyleE2ESH_EENS1_15EpilogueDefaultEEEEEvvEEEEvNT_6ParamsE)
        .other          _ZN7cutlass13device_kernelINS_4gemm6kernel13GemmUniversalIN4cute5tupleIJiiiiEEENS1_10collective13CollectiveMmaINS1_34MainloopSm90TmaGmmaWarpSpecializedILi7ENS5_IJNS4_1CILi1EEESB_SB_EEENS1_35KernelTmaWarpSpecializedCooperativeEEENS5_IJNSA_ILi128EEESF_SF_EEENS_10tfloat32_tENS5_IJlSB_lEEESH_SI_NS4_8TiledMMAINS4_8MMA_AtomIJNS4_4SM904GMMA30MMA_64x128x8_F32TF32TF32_SS_TNILNSM_7ScaleInE1ELSO_1EEEEEENS4_6LayoutINS5_IJNSA_ILi2EEESB_SB_EEENS5_IJSB_NSA_ILi0EEESU_EEEEENS5_IJNS4_10UnderscoreESX_SX_EEEEENS4_13SM90_TMA_LOADENS4_14ComposedLayoutINS4_7SwizzleILi3ELi4ELi3EEENS4_18smem_ptr_flag_bitsILi32EEENSR_INS5_IJNSA_ILi8EEENSA_ILi32EEEEEENS5_IJS17_SB_EEEEEEEvNS4_8identityES10_S1B_vS1C_EENS_8epilogue10collective6detail29Sm90TmaWarpSpecializedAdapterINS1F_15DefaultEpilogueISH_SI_SI_NS1E_6thread17LinearCombinationISH_Li1EffLNS1J_9ScaleType4KindE0ELNS_15FloatRoundStyleE2ESH_EENS1_15EpilogueDefaultEEEEEvvEEEEvNT_6ParamsE,@"STO_CUDA_ENTRY STV_DEFAULT"
_ZN7cutlass13device_kernelINS_4gemm6kernel13GemmUniversalIN4cute5tupleIJiiiiEEENS1_10collective13CollectiveMmaINS1_34MainloopSm90TmaGmmaWarpSpecializedILi7ENS5_IJNS4_1CILi1EEESB_SB_EEENS1_35KernelTmaWarpSpecializedCooperativeEEENS5_IJNSA_ILi128EEESF_SF_EEENS_10tfloat32_tENS5_IJlSB_lEEESH_SI_NS4_8TiledMMAINS4_8MMA_AtomIJNS4_4SM904GMMA30MMA_64x128x8_F32TF32TF32_SS_TNILNSM_7ScaleInE1ELSO_1EEEEEENS4_6LayoutINS5_IJNSA_ILi2EEESB_SB_EEENS5_IJSB_NSA_ILi0EEESU_EEEEENS5_IJNS4_10UnderscoreESX_SX_EEEEENS4_13SM90_TMA_LOADENS4_14ComposedLayoutINS4_7SwizzleILi3ELi4ELi3EEENS4_18smem_ptr_flag_bitsILi32EEENSR_INS5_IJNSA_ILi8EEENSA_ILi32EEEEEENS5_IJS17_SB_EEEEEEEvNS4_8identityES10_S1B_vS1C_EENS_8epilogue10collective6detail29Sm90TmaWarpSpecializedAdapterINS1F_15DefaultEpilogueISH_SI_SI_NS1E_6thread17LinearCombinationISH_Li1EffLNS1J_9ScaleType4KindE0ELNS_15FloatRoundStyleE2ESH_EENS1_15EpilogueDefaultEEEEEvvEEEEvNT_6ParamsE:
[----:B------:R-:W0:Y:S01]  /*0000*/  LDC R1, c[0x0][0x28] ;  /* 0x00000a00ff017b82 */ /* 0x000e220000000800 */
[----:B------:R-:W1:Y:S01]  /*0010*/  S2R R3, SR_TID.X ;  /* 0x0000000000037919 */ /* 0x000e620000002100 */
[----:B------:R-:W-:Y:S01]  /*0020*/  ELECT P0, URZ, PT ;  /* 0x00000000003f782f */ /* 0x000fe20003800000 */
[----:B------:R-:W-:Y:S01]  /*0030*/  BSSY B0, `(.L_x_0) ;  /* 0x000000f000007945 */ /* 0x000fe20003800000 */
[--C-:B-1----:R-:W-:Y:S02]  /*0040*/  SHF.R.U32.HI R0, RZ, 0x5, R3.reuse ;  /* 0x00000005ff007819 */ /* 0x102fe40000011603 */
[----:B------:R-:W-:-:S03]  /*0050*/  SHF.R.U32.HI R14, RZ, 0x7, R3 ;  /* 0x00000007ff0e7819 */ /* 0x000fc60000011603 */
[----:B------:R-:W1:Y:S04]  /*0060*/  SHFL.IDX PT, R4, R0, RZ, 0x1f ;  /* 0x00001fff00047589 */ /* 0x000e6800000e0000 */
[----:B------:R2:W3:Y:S01]  /*0070*/  SHFL.IDX PT, R10, R14, RZ, 0x1f ;  /* 0x00001fff0e0a7589 */ /* 0x0004e200000e0000 */
[----:B-1----:R-:W-:-:S13]  /*0080*/  ISETP.NE.OR P0, PT, R4, RZ, !P0 ;  /* 0x000000ff0400720c */ /* 0x002fda0004705670 */
[----:B0-23--:R-:W-:Y:S05]  /*0090*/  @P0 BRA `(.L_x_1) ;  /* 0x0000000000200947 */ /* 0x00dfea0003800000 */
[----:B------:R-:W-:Y:S02]  /*00a0*/  ULDC.64 UR4, c[0x0][0x198] ;  /* 0x0000660000047ab9 */ /* 0x000fe40000000a00 */
[----:B------:R-:W-:Y:S02]  /*00b0*/  UIADD3 UR6, UP0, UR4, 0xf0, URZ ;  /* 0x000000f004067890 */ /* 0x000fe4000ff1e03f */
[----:B------:R-:W-:Y:S02]  /*00c0*/  UIADD3 UR4, UP1, UR4, 0x1f0, URZ ;  /* 0x000001f004047890 */ /* 0x000fe4000ff3e03f */
[----:B------:R-:W-:Y:S02]  /*00d0*/  UIADD3.X UR7, URZ, UR5, URZ, UP0, !UPT ;  /* 0x000000053f077290 */ /* 0x000fe400087fe43f */
[----:B------:R-:W-:-:S07]  /*00e0*/  UIADD3.X UR5, URZ, UR5, URZ, UP1, !UPT ;  /* 0x000000053f057290 */ /* 0x000fce0008ffe43f */
[----:B------:R0:W-:Y:S02]  /*00f0*/  UTMACCTL.PF [UR6] ;  /* 0x00000000060079b9 */ /* 0x0001e40008040000 */
[----:B------:R0:W-:Y:S02]  /*0100*/  UTMACCTL.PF [UR4] ;  /* 0x00000000040079b9 */ /* 0x0001e40008040000 */
[----:B0-----:R-:W-:Y:S01]  /*0110*/  NOP ;  /* 0x0000000000007918 */ /* 0x001fe20000000000 */
.L_x_1:
[----:B------:R-:W-:Y:S05]  /*0120*/  BSYNC B0 ;  /* 0x0000000000007941 */ /* 0x000fea0003800000 */
.L_x_0:
[----:B------:R-:W0:Y:S02]  /*0130*/  SHFL.IDX PT, R2, R0, RZ, 0x1f ;  /* 0x00001fff00027589 */ /* 0x000e2400000e0000 */
[----:B0-----:R-:W-:-:S13]  /*0140*/  ISETP.NE.AND P0, PT, R2, RZ, PT ;  /* 0x000000ff0200720c */ /* 0x001fda0003f05270 */
[----:B------:R-:W-:Y:S05]  /*0150*/  @P0 BRA `(.L_x_2) ;  /* 0x0000000000700947 */ /* 0x000fea0003800000 */
[----:B------:R-:W0:Y:S01]  /*0160*/  S2UR UR8, SR_CgaCtaId ;  /* 0x00000000000879c3 */ /* 0x000e220000008800 */
[----:B------:R-:W-:Y:S01]  /*0170*/  UMOV UR4, 0x400 ;  /* 0x0000040000047882 */ /* 0x000fe20000000000 */
[----:B------:R-:W-:Y:S01]  /*0180*/  UMOV UR5, 0x1 ;  /* 0x0000000100057882 */ /* 0x000fe20000000000 */
[----:B------:R-:W-:Y:S01]  /*0190*/  UMOV UR6, 0x100 ;  /* 0x0000010000067882 */ /* 0x000fe20000000000 */
[----:B------:R-:W-:Y:S01]  /*01a0*/  ELECT P0, URZ, PT ;  /* 0x00000000003f782f */ /* 0x000fe20003800000 */
[----:B------:R-:W-:-:S04]  /*01b0*/  UIADD3 UR6, -UR6, 0x100000, URZ ;  /* 0x0010000006067890 */ /* 0x000fc8000fffe13f */
[----:B------:R-:W-:Y:S02]  /*01c0*/  USHF.L.U32 UR7, UR6, 0xb, URZ ;  /* 0x0000000b06077899 */ /* 0x000fe4000800063f */
[----:B------:R-:W-:Y:S02]  /*01d0*/  USHF.L.U32 UR6, UR6, 0x1, URZ ;  /* 0x0000000106067899 */ /* 0x000fe4000800063f */
[----:B0-----:R-:W-:Y:S02]  /*01e0*/  ULEA UR8, UR8, UR4, 0x18 ;  /* 0x0000000408087291 */ /* 0x001fe4000f8ec03f */
[----:B------:R-:W-:-:S04]  /*01f0*/  UIADD3 UR4, -UR5, 0x100000, URZ ;  /* 0x0010000005047890 */ /* 0x000fc8000fffe13f */
[----:B------:R-:W-:Y:S02]  /*0200*/  USHF.L.U32 UR5, UR4, 0xb, URZ ;  /* 0x0000000b04057899 */ /* 0x000fe4000800063f */
[----:B------:R-:W-:Y:S01]  /*0210*/  USHF.L.U32 UR4, UR4, 0x1, URZ ;  /* 0x0000000104047899 */ /* 0x000fe2000800063f */
[----:B------:R-:W0:Y:S11]  /*0220*/  FENCE.VIEW.ASYNC.S ;  /* 0x00000000000073c6 */ /* 0x000e360000000000 */
[----:B0-----:R0:W1:Y:S01]  /*0230*/  SYNCS.EXCH.64 URZ, [UR8], UR4 ;  /* 0x00000004083f75b2 */ /* 0x0010620008000100 */
[----:B------:R0:W2:Y:S01]  /*0240*/  SYNCS.EXCH.64 URZ, [UR8+0x38], UR6 ;  /* 0x00003806083f75b2 */ /* 0x0000a20008000100 */
[----:B------:R0:W3:Y:S01]  /*0250*/  SYNCS.EXCH.64 URZ, [UR8+0x8], UR4 ;  /* 0x00000804083f75b2 */ /* 0x0000e20008000100 */
[----:B------:R0:W4:Y:S01]  /*0260*/  SYNCS.EXCH.64 URZ, [UR8+0x40], UR6 ;  /* 0x00004006083f75b2 */ /* 0x0001220008000100 */
[----:B------:R0:W0:Y:S01]  /*0270*/  SYNCS.EXCH.64 URZ, [UR8+0x10], UR4 ;  /* 0x00001004083f75b2 */ /* 0x0000220008000100 */
        /* <DEDUP_REMOVED lines=9> */
[----:B------:R-:W-:Y:S01]  /*0310*/  NOP ;  /* 0x0000000000007918 */ /* 0x000fe20000000000 */
.L_x_2:
[----:B------:R-:W5:Y:S01]  /*0320*/  SHFL.IDX PT, R0, R0, RZ, 0x1f ;  /* 0x00001fff00007589 */ /* 0x000f6200000e0000 */
[----:B------:R-:W-:Y:S01]  /*0330*/  ELECT P0, URZ, PT ;  /* 0x00000000003f782f */ /* 0x000fe20003800000 */
[----:B------:R-:W1:Y:S01]  /*0340*/  LDC R2, c[0x0][0x65c] ;  /* 0x00019700ff027b82 */ /* 0x000e620000000800 */
[----:B------:R-:W-:Y:S01]  /*0350*/  SHF.R.S32.HI R7, RZ, 0x1f, R4 ;  /* 0x0000001fff077819 */ /* 0x000fe20000011404 */
[----:B------:R-:W2:Y:S01]  /*0360*/  S2R R5, SR_CTAID.Y ;  /* 0x0000000000057919 */ /* 0x000ea20000002600 */
[----:B0-----:R-:W-:Y:S01]  /*0370*/  UMOV UR4, 0x20 ;  /* 0x0000002000047882 */ /* 0x001fe20000000000 */
[----:B------:R-:W-:Y:S01]  /*0380*/  NOP ;  /* 0x0000000000007918 */ /* 0x000fe20000000000 */
[----:B------:R-:W-:Y:S01]  /*0390*/  LEA.HI R7, R7, R4, RZ, 0x2 ;  /* 0x0000000407077211 */ /* 0x000fe200078f10ff */
[----:B------:R-:W0:Y:S01]  /*03a0*/  S2R R6, SR_CTAID.X ;  /* 0x0000000000067919 */ /* 0x000e220000002500 */
[----:B------:R-:W-:Y:S01]  /*03b0*/  ISETP.NE.AND P2, PT, R10, RZ, PT ;  /* 0x000000ff0a00720c */ /* 0x000fe20003f45270 */
[----:B------:R-:W-:Y:S01]  /*03c0*/  NOP ;  /* 0x0000000000007918 */ /* 0x000fe20000000000 */
[----:B------:R-:W-:-:S02]  /*03d0*/  LOP3.LUT R7, R7, 0xfffffffc, RZ, 0xc0, !PT ;  /* 0xfffffffc07077812 */ /* 0x000fc400078ec0ff */
[----:B-----5:R-:W-:Y:S02]  /*03e0*/  ISETP.NE.OR P0, PT, R0, RZ, !P0 ;  /* 0x000000ff0000720c */ /* 0x020fe40004705670 */
[----:B-1----:R-:W-:-:S04]  /*03f0*/  ISETP.NE.AND P3, PT, R2, 0x1, PT ;  /* 0x000000010200780c */ /* 0x002fc80003f65270 */
[----:B------:R-:W-:Y:S01]  /*0400*/  P2R R0, PR, RZ, 0x8 ;  /* 0x00000008ff007803 */ /* 0x000fe20000000000 */
[----:B------:R-:W-:Y:S01]  /*0410*/  IMAD.IADD R0, R4, 0x1, -R7 ;  /* 0x0000000104007824 */ /* 0x000fe200078e0a07 */
[----:B------:R-:W-:Y:S01]  /*0420*/  LOP3.LUT R4, R3, 0x7f, RZ, 0xc0, !PT ;  /* 0x0000007f03047812 */ /* 0x000fe200078ec0ff */
[----:B------:R-:W-:-:S03]  /*0430*/  IMAD.MOV.U32 R7, RZ, RZ, RZ ;  /* 0x000000ffff077224 */ /* 0x000fc600078e00ff */
[----:B------:R-:W-:Y:S01]  /*0440*/  ISETP.NE.AND P1, PT, R0, 0x3, PT ;  /* 0x000000030000780c */ /* 0x000fe20003f25270 */
[----:B------:R-:W-:Y:S01]  /*0450*/  VOTEU.ALL UP0, P0 ;  /* 0x00000000003f7886 */ /* 0x000fe20000000000 */
[----:B------:R-:W-:Y:S01]  /*0460*/  VOTEU.ALL UP1, P0 ;  /* 0x00000000003f7886 */ /* 0x000fe20000020000 */
[----:B------:R-:W0:Y:S01]  /*0470*/  @P3 LDC R17, c[0x0][0x10] ;  /* 0x00000400ff113b82 */ /* 0x000e220000000800 */
[----:B--2---:R-:W-:Y:S02]  /*0480*/  @P3 IMAD.MOV.U32 R8, RZ, RZ, R5 ;  /* 0x000000ffff083224 */ /* 0x004fe400078e0005 */
[----:B------:R-:W-:Y:S01]  /*0490*/  @!UP0 UMOV UR6, 0x400 ;  /* 0x0000040000068882 */ /* 0x000fe20000000000 */
[----:B------:R-:W-:-:S04]  /*04a0*/  @!UP0 UIADD3 UR4, -UR4, 0x100000, URZ ;  /* 0x0010000004048890 */ /* 0x000fc8000fffe13f */
[----:B------:R-:W-:Y:S02]  /*04b0*/  @!UP0 USHF.L.U32 UR5, UR4, 0xb, URZ ;  /* 0x0000000b04058899 */ /* 0x000fe4000800063f */
[----:B------:R-:W-:Y:S01]  /*04c0*/  @!UP0 USHF.L.U32 UR4, UR4, 0x1, URZ ;  /* 0x0000000104048899 */ /* 0x000fe2000800063f */
[----:B------:R-:W-:Y:S01]  /*04d0*/  @P3 IMAD.MOV.U32 R9, RZ, RZ, RZ ;  /* 0x000000ffff093224 */ /* 0x000fe200078e00ff */
[----:B------:R-:W1:Y:S08]  /*04e0*/  @!UP0 S2UR UR7, SR_CgaCtaId ;  /* 0x00000000000789c3 */ /* 0x000e700000008800 */
[----:B------:R-:W2:Y:S01]  /*04f0*/  @!P3 LDC R11, c[0x0][0xc] ;  /* 0x00000300ff0bbb82 */ /* 0x000ea20000000800 */
[----:B0-----:R-:W-:Y:S01]  /*0500*/  @P3 IMAD.WIDE.U32 R16, R6, R17, R8 ;  /* 0x0000001106103225 */ /* 0x001fe200078e0008 */
[----:B-1----:R-:W-:Y:S01]  /*0510*/  @!UP0 ULEA UR8, UR7, UR6, 0x18 ;  /* 0x0000000607088291 */ /* 0x002fe2000f8ec03f */
[----:B------:R-:W-:-:S02]  /*0520*/  VOTEU.ALL UP0, P0 ;  /* 0x00000000003f7886 */ /* 0x000fc40000000000 */
[----:B------:R-:W-:Y:S01]  /*0530*/  ULDC UR6, c[0x0][0xc] ;  /* 0x0000030000067ab9 */ /* 0x000fe20000000800 */
[----:B------:R-:W-:Y:S01]  /*0540*/  ISETP.EQ.OR P0, PT, R0, RZ, !P1 ;  /* 0x000000ff0000720c */ /* 0x000fe20004f02670 */
[----:B------:R-:W-:-:S03]  /*0550*/  ULDC UR7, c[0x0][0x10] ;  /* 0x0000040000077ab9 */ /* 0x000fc60000000800 */
[C---:B------:R-:W-:Y:S01]  /*0560*/  ISETP.EQ.AND P0, PT, R10.reuse, RZ, P0 ;  /* 0x000000ff0a00720c */ /* 0x040fe20000702270 */
[----:B------:R-:W-:Y:S02]  /*0570*/  VIADD R10, R10, 0xffffffff ;  /* 0xffffffff0a0a7836 */ /* 0x000fe40000000000 */
[----:B--2---:R-:W-:Y:S01]  /*0580*/  @!P3 IMAD.WIDE.U32 R8, R11, R5, R6 ;  /* 0x000000050b08b225 */ /* 0x004fe200078e0006 */
[----:B------:R-:W0:Y:S02]  /*0590*/  FENCE.VIEW.ASYNC.S ;  /* 0x00000000000073c6 */ /* 0x000e240000000000 */
[----:B0-----:R-:W3:Y:S01]  /*05a0*/  @!UP0 SYNCS.EXCH.64 URZ, [UR8+0x80], UR4 ;  /* 0x00008004083f85b2 */ /* 0x001ee20008000100 */
[----:B------:R-:W-:Y:S01]  /*05b0*/  SEL R18, RZ, 0x1, !P0 ;  /* 0x00000001ff127807 */ /* 0x000fe20004000000 */
[----:B------:R-:W-:Y:S01]  /*05c0*/  @P3 IMAD.MOV.U32 R11, RZ, RZ, RZ ;  /* 0x000000ffff0b3224 */ /* 0x000fe200078e00ff */
[----:B------:R-:W-:Y:S01]  /*05d0*/  ISETP.GE.U32.AND P1, PT, R10, 0x2, PT ;  /* 0x000000020a00780c */ /* 0x000fe20003f26070 */
[----:B------:R-:W-:-:S02]  /*05e0*/  @!P3 IMAD.MOV.U32 R16, RZ, RZ, R8 ;  /* 0x000000ffff10b224 */ /* 0x000fc400078e0008 */
[----:B------:R-:W-:Y:S01]  /*05f0*/  @P3 IMAD.IADD R17, R17, 0x1, R11 ;  /* 0x0000000111113824 */ /* 0x000fe200078e020b */
[----:B------:R-:W-:Y:S01]  /*0600*/  SEL R18, R18, 0x2, P1 ;  /* 0x0000000212127807 */ /* 0x000fe20000800000 */
[----:B------:R-:W-:Y:S01]  /*0610*/  @!P3 IMAD.MOV.U32 R17, RZ, RZ, R9 ;  /* 0x000000ffff11b224 */ /* 0x000fe200078e0009 */
[----:B------:R0:W3:Y:S01]  /*0620*/  @!UP1 SYNCS.EXCH.64 URZ, [UR8+0x88], UR4 ;  /* 0x00008804083f95b2 */ /* 0x0000e20008000100 */
[----:B------:R-:W-:Y:S01]  /*0630*/  NOP ;  /* 0x0000000000007918 */ /* 0x000fe20000000000 */
[----:B0-----:R-:W-:-:S03]  /*0640*/  UIMAD.WIDE.U32 UR4, UR6, UR7, URZ ;  /* 0x00000007060472a5 */ /* 0x001fc6000f8e003f */
[----:B------:R-:W-:Y:S02]  /*0650*/  ULDC UR6, c[0x0][0x14] ;  /* 0x0000050000067ab9 */ /* 0x000fe40000000800 */
[----:B------:R-:W-:Y:S02]  /*0660*/  UIMAD.WIDE.U32 UR38, UR4, UR6, URZ ;  /* 0x00000006042672a5 */ /* 0x000fe4000f8e003f */
[----:B------:R-:W-:-:S04]  /*0670*/  UIMAD UR37, UR5, UR6, URZ ;  /* 0x00000006052572a4 */ /* 0x000fc8000f8e023f */
[----:B------:R-:W-:Y:S01]  /*0680*/  UIADD3 UR37, UR39, UR37, URZ ;  /* 0x0000002527257290 */ /* 0x000fe2000fffe03f */
[----:B---34-:R-:W-:Y:S06]  /*0690*/  BAR.SYNC.DEFER_BLOCKING 0x0 ;  /* 0x0000000000007b1d */ /* 0x018fec0000010000 */
[----:B------:R-:W-:Y:S05]  /*06a0*/  @!P2 BRA `(.L_x_3) ;  /* 0x000000680064a947 */ /* 0x000fea0003800000 */
[----:B------:R-:W-:-:S13]  /*06b0*/  ISETP.GT.U32.AND P0, PT, R10, 0x1, PT ;  /* 0x000000010a00780c */ /* 0x000fda0003f04070 */
[----:B------:R-:W-:Y:S05]  /*06c0*/  @P0 EXIT ;  /* 0x000000000000094d */ /* 0x000fea0003800000 */
[----:B------:R-:W-:Y:S01]  /*06d0*/  ULDC.64 UR4, c[0x0][0x650] ;  /* 0x0001940000047ab9 */ /* 0x000fe20000000a00 */
[----:B------:R-:W-:Y:S01]  /*06e0*/  PRMT R0, RZ, 0x7610, R0 ;  /* 0x00007610ff007816 */ /* 0x000fe20000000000 */
[----:B------:R-:W-:Y:S01]  /*06f0*/  IMAD.MOV.U32 R101, RZ, RZ, -0x1 ;  /* 0xffffffffff657424 */ /* 0x000fe200078e00ff */
[----:B------:R-:W-:Y:S01]  /*0700*/  ISETP.GE.U32.AND P0, PT, R16, UR4, PT ;  /* 0x0000000410007c0c */ /* 0x000fe2000bf06070 */
[----:B------:R-:W-:Y:S02]  /*0710*/  IMAD.MOV.U32 R100, RZ, RZ, -0x1 ;  /* 0xffffffffff647424 */ /* 0x000fe400078e00ff */
[----:B------:R-:W-:Y:S01]  /*0720*/  IMAD.MOV.U32 R99, RZ, RZ, -0x1 ;  /* 0xffffffffff637424 */ /* 0x000fe200078e00ff */
[----:B------:R-:W-:-:S13]  /*0730*/  ISETP.GE.U32.AND.EX P0, PT, R17, UR5, PT, P0 ;  /* 0x0000000511007c0c */ /* 0x000fda000bf06100 */
[----:B------:R-:W-:Y:S05]  /*0740*/  @P0 BRA `(.L_x_4) ;  /* 0x0000000400540947 */ /* 0x000fea0003800000 */
[----:B------:R-:W0:Y:S01]  /*0750*/  LDC.64 R20, c[0x0][0x628] ;  /* 0x00018a00ff147b82 */ /* 0x000e220000000a00 */
[----:B------:R-:W-:Y:S02]  /*0760*/  IMAD.MOV.U32 R8, RZ, RZ, R16 ;  /* 0x000000ffff087224 */ /* 0x000fe400078e0010 */
[----:B------:R-:W-:-:S05]  /*0770*/  IMAD.MOV.U32 R9, RZ, RZ, R17 ;  /* 0x000000ffff097224 */ /* 0x000fca00078e0011 */
[----:B------:R-:W1:Y:S08]  /*0780*/  LDC R0, c[0x0][0x630] ;  /* 0x00018c00ff007b82 */ /* 0x000e700000000800 */
[----:B------:R-:W2:Y:S01]  /*0790*/  LDC.64 R22, c[0x0][0x620] ;  /* 0x00018800ff167b82 */ /* 0x000ea20000000a00 */
[----:B0-----:R-:W-:-:S04]  /*07a0*/  ISETP.NE.U32.AND P0, PT, R20, RZ, PT ;  /* 0x000000ff1400720c */ /* 0x001fc80003f05070 */
[----:B------:R-:W-:-:S13]  /*07b0*/  ISETP.NE.AND.EX P0, PT, R21, RZ, PT, P0 ;  /* 0x000000ff1500720c */ /* 0x000fda0003f05300 */
[----:B-12---:R-:W-:Y:S05]  /*07c0*/  @!P0 BRA `(.L_x_5) ;  /* 0x0000000000288947 */ /* 0x006fea0003800000 */
[----:B------:R-:W0:Y:S02]  /*07d0*/  LDC R13, c[0x0][0x634] ;  /* 0x00018d00ff0d7b82 */ /* 0x000e240000000800 */
[----:B0-----:R-:W-:-:S05]  /*07e0*/  IADD3 R13, P0, R16, R13, RZ ;  /* 0x0000000d100d7210 */ /* 0x001fca0007f1e0ff */
[----:B------:R-:W-:-:S04]  /*07f0*/  IMAD.X R15, RZ, RZ, R17, P0 ;  /* 0x000000ffff0f7224 */ /* 0x000fc800000e0611 */
[----:B------:R-:W-:-:S04]  /*0800*/  IMAD.WIDE.U32 R8, R15, R20, RZ ;  /* 0x000000140f087225 */ /* 0x000fc800078e00ff */
[----:B------:R-:W-:-:S04]  /*0810*/  IMAD.WIDE.U32 R10, P0, R13, R21, R8 ;  /* 0x000000150d0a7225 */ /* 0x000fc80007800008 */
[----:B------:R-:W-:-:S04]  /*0820*/  IMAD.WIDE.U32 R8, R13, R20, RZ ;  /* 0x000000140d087225 */ /* 0x000fc800078e00ff */
[----:B------:R-:W-:Y:S01]  /*0830*/  IMAD.X R13, RZ, RZ, RZ, P0 ;  /* 0x000000ffff0d7224 */ /* 0x000fe200000e06ff */
[----:B------:R-:W-:Y:S01]  /*0840*/  IADD3 RZ, P0, R9, R10, RZ ;  /* 0x0000000a09ff7210 */ /* 0x000fe20007f1e0ff */
[----:B------:R-:W-:-:S04]  /*0850*/  IMAD.MOV.U32 R12, RZ, RZ, R11 ;  /* 0x000000ffff0c7224 */ /* 0x000fc800078e000b */
[----:B------:R-:W-:-:S08]  /*0860*/  IMAD.WIDE.U32.X R8, R15, R21, R12, P0 ;  /* 0x000000150f087225 */ /* 0x000fd000000e040c */
.L_x_5:
[-CC-:B------:R-:W-:Y:S01]  /*0870*/  SHF.R.U64 R99, R8, R0.reuse, R9.reuse ;  /* 0x0000000008637219 */ /* 0x180fe20000001209 */
[----:B------:R-:W0:Y:S01]  /*0880*/  LDC R12, c[0x0][0x618] ;  /* 0x00018600ff0c7b82 */ /* 0x000e220000000800 */
[----:B------:R-:W-:Y:S01]  /*0890*/  SHF.R.U32.HI R7, RZ, R0, R9 ;  /* 0x00000000ff077219 */ /* 0x000fe20000011609 */
[----:B------:R-:W-:Y:S01]  /*08a0*/  ULDC UR4, c[0x0][0x150] ;  /* 0x0000540000047ab9 */ /* 0x000fe20000000800 */
[----:B------:R-:W-:Y:S02]  /*08b0*/  IADD3 R11, P0, RZ, -R99, RZ ;  /* 0x80000063ff0b7210 */ /* 0x000fe40007f1e0ff */
[----:B------:R-:W-:-:S03]  /*08c0*/  I2FP.F32.U32 R0, R6 ;  /* 0x0000000600007245 */ /* 0x000fc60000201000 */
[----:B------:R-:W1:Y:S01]  /*08d0*/  LDC.64 R30, c[0x0][0x640] ;  /* 0x00019000ff1e7b82 */ /* 0x000e620000000a00 */
[----:B------:R-:W-:Y:S02]  /*08e0*/  IMAD.X R13, RZ, RZ, ~R7, P0 ;  /* 0x000000ffff0d7224 */ /* 0x000fe400000e0e07 */
[----:B------:R-:W-:Y:S01]  /*08f0*/  FMUL R0, R0, UR4 ;  /* 0x0000000400007c20 */ /* 0x000fe20008400000 */
[----:B------:R-:W-:Y:S01]  /*0900*/  IMAD.WIDE.U32 R8, R11, R22, R16 ;  /* 0x000000160b087225 */ /* 0x000fe200078e0010 */
[----:B------:R-:W-:-:S03]  /*0910*/  ULDC UR4, c[0x0][0x154] ;  /* 0x0000550000047ab9 */ /* 0x000fc60000000800 */
[----:B------:R-:W-:Y:S01]  /*0920*/  IMAD R10, R13, R22, RZ ;  /* 0x000000160d0a7224 */ /* 0x000fe200078e02ff */
[----:B------:R-:W2:Y:S01]  /*0930*/  LDC R7, c[0x0][0x144] ;  /* 0x00005100ff077b82 */ /* 0x000ea20000000800 */
[----:B------:R-:W3:Y:S02]  /*0940*/  F2I.U32.TRUNC.NTZ R0, R0 ;  /* 0x0000000000007305 */ /* 0x000ee4000020f000 */
[----:B------:R-:W-:-:S04]  /*0950*/  IMAD R11, R11, R23, R10 ;  /* 0x000000170b0b7224 */ /* 0x000fc800078e020a */
[----:B------:R-:W-:Y:S01]  /*0960*/  IMAD.IADD R9, R9, 0x1, R11 ;  /* 0x0000000109097824 */ /* 0x000fe200078e020b */
[----:B------:R-:W4:Y:S01]  /*0970*/  LDC R24, c[0x0][0x608] ;  /* 0x00018200ff187b82 */ /* 0x000f220000000800 */
[----:B------:R-:W-:-:S03]  /*0980*/  IMAD.MOV.U32 R11, RZ, RZ, -0x1 ;  /* 0xffffffffff0b7424 */ /* 0x000fc600078e00ff */
[-CC-:B0-----:R-:W-:Y:S02]  /*0990*/  SHF.R.U64 R22, R8, R12.reuse, R9.reuse ;  /* 0x0000000c08167219 */ /* 0x181fe40000001209 */
[----:B------:R-:W-:Y:S02]  /*09a0*/  I2FP.F32.U32 R8, R5 ;  /* 0x0000000500087245 */ /* 0x000fe40000201000 */
[----:B------:R-:W0:Y:S01]  /*09b0*/  LDC R28, c[0x0][0x658] ;  /* 0x00019600ff1c7b82 */ /* 0x000e220000000800 */
[----:B-1----:R-:W-:Y:S01]  /*09c0*/  ISETP.NE.U32.AND P0, PT, R30, RZ, PT ;  /* 0x000000ff1e00720c */ /* 0x002fe20003f05070 */
[----:B---3--:R-:W-:Y:S02]  /*09d0*/  IMAD.MOV R10, RZ, RZ, -R0 ;  /* 0x000000ffff0a7224 */ /* 0x008fe400078e0a00 */
[----:B------:R-:W-:Y:S01]  /*09e0*/  FMUL R8, R8, UR4 ;  /* 0x0000000408087c20 */ /* 0x000fe20008400000 */
[----:B------:R-:W-:Y:S02]  /*09f0*/  SHF.R.U32.HI R9, RZ, R12, R9 ;  /* 0x0000000cff097219 */ /* 0x000fe40000011609 */
[----:B------:R-:W-:Y:S01]  /*0a00*/  ISETP.NE.AND.EX P0, PT, R31, RZ, PT, P0 ;  /* 0x000000ff1f00720c */ /* 0x000fe20003f05300 */
[----:B------:R1:W3:Y:S01]  /*0a10*/  F2I.U32.TRUNC.NTZ R15, R8 ;  /* 0x00000008000f7305 */ /* 0x0002e2000020f000 */
[----:B------:R-:W1:Y:S01]  /*0a20*/  LDC R20, c[0x0][0x148] ;  /* 0x00005200ff147b82 */ /* 0x000e620000000800 */
[----:B--2---:R-:W-:-:S07]  /*0a30*/  IMAD R0, R7, R10, R6 ;  /* 0x0000000a07007224 */ /* 0x004fce00078e0206 */
[----:B------:R-:W2:Y:S01]  /*0a40*/  LDC R26, c[0x0][0x600] ;  /* 0x00018000ff1a7b82 */ /* 0x000ea20000000800 */
[-CC-:B----4-:R-:W-:Y:S02]  /*0a50*/  SHF.R.U64 R32, R22, R24.reuse, R9.reuse ;  /* 0x0000001816207219 */ /* 0x190fe40000001209 */
[----:B------:R-:W-:Y:S01]  /*0a60*/  SHF.R.U32.HI R7, RZ, R24, R9 ;  /* 0x00000018ff077219 */ /* 0x000fe20000011609 */
[----:B------:R-:W-:-:S04]  /*0a70*/  IMAD.MOV.U32 R9, RZ, RZ, 0x1 ;  /* 0x00000001ff097424 */ /* 0x000fc800078e00ff */
[----:B------:R-:W4:Y:S01]  /*0a80*/  LDC R21, c[0x0][0x648] ;  /* 0x00019200ff157b82 */ /* 0x000f220000000800 */
[-C--:B0-----:R-:W-:Y:S02]  /*0a90*/  SHF.L.U32 R6, R11, R28.reuse, RZ ;  /* 0x0000001c0b067219 */ /* 0x081fe400000006ff */
[--C-:B------:R-:W-:Y:S02]  /*0aa0*/  SHF.R.U64 R24, R32, R28, R7.reuse ;  /* 0x0000001c20187219 */ /* 0x100fe40000001207 */
[----:B------:R-:W-:Y:S02]  /*0ab0*/  LOP3.LUT R13, RZ, R6, RZ, 0x33, !PT ;  /* 0x00000006ff0d7212 */ /* 0x000fe400078e33ff */
[-C--:B------:R-:W-:Y:S01]  /*0ac0*/  SHF.R.U32.HI R7, RZ, R28.reuse, R7 ;  /* 0x0000001cff077219 */ /* 0x080fe20000011607 */
[----:B------:R-:W0:Y:S01]  /*0ad0*/  LDC R23, c[0x0][0x638] ;  /* 0x00018e00ff177b82 */ /* 0x000e220000000800 */
[----:B------:R-:W-:Y:S01]  /*0ae0*/  SHF.L.U32 R12, R9, R28, RZ ;  /* 0x0000001c090c7219 */ /* 0x000fe200000006ff */
[----:B------:R-:W-:-:S06]  /*0af0*/  IMAD.MOV.U32 R6, RZ, RZ, R24 ;  /* 0x000000ffff067224 */ /* 0x000fcc00078e0018 */
[----:B------:R-:W0:Y:S01]  /*0b00*/  LDC R101, c[0x0][0x610] ;  /* 0x00018400ff657b82 */ /* 0x000e220000000800 */
[----:B-1-3--:R-:W-:Y:S05]  /*0b10*/  @!P0 BRA `(.L_x_6) ;  /* 0x0000000000288947 */ /* 0x00afea0003800000 */
[----:B------:R-:W1:Y:S02]  /*0b20*/  LDC R11, c[0x0][0x64c] ;  /* 0x00019300ff0b7b82 */ /* 0x000e640000000800 */
[----:B-1----:R-:W-:-:S05]  /*0b30*/  IADD3 R11, P0, R24, R11, RZ ;  /* 0x0000000b180b7210 */ /* 0x002fca0007f1e0ff */
        /* <DEDUP_REMOVED lines=8> */
.L_x_6:
[----:B----4-:R-:W-:Y:S01]  /*0bc0*/  SHF.R.U64 R6, R6, R21, R7 ;  /* 0x0000001506067219 */ /* 0x010fe20000001207 */
[----:B--2---:R-:W-:Y:S01]  /*0bd0*/  VIADD R7, R26, 0xffffffff ;  /* 0xffffffff1a077836 */ /* 0x004fe20000000000 */
[----:B------:R-:W-:Y:S01]  /*0be0*/  LOP3.LUT R13, R32, R13, RZ, 0xc0, !PT ;  /* 0x0000000d200d7212 */ /* 0x000fe200078ec0ff */
[----:B------:R-:W-:Y:S02]  /*0bf0*/  IMAD.MOV R15, RZ, RZ, -R15 ;  /* 0x000000ffff0f7224 */ /* 0x000fe400078e0a0f */
[----:B------:R-:W-:Y:S02]  /*0c00*/  IMAD.MOV R8, RZ, RZ, -R6 ;  /* 0x000000ffff087224 */ /* 0x000fe400078e0a06 */
[----:B------:R-:W-:Y:S01]  /*0c10*/  IMAD R13, R12, R6, R13 ;  /* 0x000000060c0d7224 */ /* 0x000fe200078e020d */
[----:B------:R-:W-:Y:S01]  /*0c20*/  LOP3.LUT R6, R22, R7, RZ, 0xc0, !PT ;  /* 0x0000000716067212 */ /* 0x000fe200078ec0ff */
[----:B------:R-:W-:Y:S02]  /*0c30*/  @P3 IMAD R0, R20, R15, R5 ;  /* 0x0000000f14003224 */ /* 0x000fe400078e0205 */
[----:B0-----:R-:W-:-:S02]  /*0c40*/  IMAD R5, R8, R23, R24 ;  /* 0x0000001708057224 */ /* 0x001fc400078e0218 */
[----:B------:R-:W-:Y:S02]  /*0c50*/  IMAD R101, R13, R101, R0 ;  /* 0x000000650d657224 */ /* 0x000fe400078e0200 */
[----:B------:R-:W-:Y:S02]  /*0c60*/  IMAD R6, R5, R26, R6 ;  /* 0x0000001a05067224 */ /* 0x000fe400078e0206 */
[----:B------:R-:W-:-:S03]  /*0c70*/  IMAD.MOV.U32 R0, RZ, RZ, 0x1 ;  /* 0x00000001ff007424 */ /* 0x000fc600078e00ff */
[----:B------:R-:W-:Y:S02]  /*0c80*/  SEL R100, R6, R101, !P3 ;  /* 0x0000006506647207 */ /* 0x000fe40005800000 */
[----:B------:R-:W-:-:S07]  /*0c90*/  SEL R101, R101, R6, !P3 ;  /* 0x0000000665657207 */ /* 0x000fce0005800000 */
.L_x_4:
[----:B------:R-:W-:-:S08]  /*0ca0*/  NOP ;  /* 0x0000000000007918 */ /* 0x000fd00000000000 */
[----:B------:R-:W0:Y:S02]  /*0cb0*/  USETMAXREG.TRY_ALLOC.CTAPOOL UP0, 0xe8 ;  /* 0x000000e8000079c8 */ /* 0x000e240008000600 */
[----:B0-----:R-:W-:-:S13]  /*0cc0*/  PLOP3.LUT P0, PT, PT, PT, UP0, 0x80, 0x0 ;  /* 0x000000000000781c */ /* 0x001fda0003f0f008 */
[----:B------:R-:W-:Y:S05]  /*0cd0*/  @!P0 BRA `(.L_x_4) ;  /* 0xfffffffc00f08947 */ /* 0x000fea000383ffff */
[----:B------:R-:W-:Y:S01]  /*0ce0*/  ULDC.64 UR4, c[0x0][0x598] ;  /* 0x0001660000047ab9 */ /* 0x000fe20000000a00 */
[----:B------:R-:W-:Y:S01]  /*0cf0*/  ULDC.64 UR40, c[0x0][0x208] ;  /* 0x0000820000287ab9 */ /* 0x000fe20000000a00 */
[----:B------:R-:W-:-:S04]  /*0d00*/  ISETP.NE.U32.AND P0, PT, RZ, UR4, PT ;  /* 0x00000004ff007c0c */ /* 0x000fc8000bf05070 */
[----:B------:R-:W-:-:S13]  /*0d10*/  ISETP.NE.AND.EX P0, PT, RZ, UR5, PT, P0 ;  /* 0x00000005ff007c0c */ /* 0x000fda000bf05300 */
[----:B------:R-:W-:Y:S05]  /*0d20*/  @!P0 BRA `(.L_x_7) ;  /* 0x00000000001c8947 */ /* 0x000fea0003800000 */
[----:B------:R-:W0:Y:S02]  /*0d30*/  LDC.64 R6, c[0x0][0x598] ;  /* 0x00016600ff067b82 */ /* 0x000e240000000a00 */
[----:B0-----:R-:W2:Y:S02]  /*0d40*/  LDG.E.64 R6, desc[UR40][R6.64] ;  /* 0x0000002806067981 */ /* 0x001ea4000c1e1b00 */
[----:B--2---:R-:W-:-:S04]  /*0d50*/  ISETP.NE.U32.AND P0, PT, R6, RZ, PT ;  /* 0x000000ff0600720c */ /* 0x004fc80003f05070 */
[----:B------:R-:W-:-:S13]  /*0d60*/  ISETP.NE.AND.EX P0, PT, R7, RZ, PT, P0 ;  /* 0x000000ff0700720c */ /* 0x000fda0003f05300 */
[----:B------:R-:W-:Y:S05]  /*0d70*/  @!P0 BRA `(.L_x_7) ;  /* 0x0000000000088947 */ /* 0x000fea0003800000 */
[----:B------:R0:W5:Y:S01]  /*0d80*/  LD.E R19, desc[UR40][R6.64] ;  /* 0x0000002806137980 */ /* 0x000162000c101900 */
[----:B------:R-:W-:Y:S05]  /*0d90*/  BRA `(.L_x_8) ;  /* 0x0000000000247947 */ /* 0x000fea0003800000 */
.L_x_7:
[----:B------:R-:W-:Y:S02]  /*0da0*/  ULDC.64 UR4, c[0x0][0x588] ;  /* 0x0001620000047ab9 */ /* 0x000fe40000000a00 */
[----:B------:R-:W-:-:S04]  /*0db0*/  ISETP.NE.U32.AND P0, PT, RZ, UR4, PT ;  /* 0x00000004ff007c0c */ /* 0x000fc8000bf05070 */
[----:B------:R-:W-:-:S13]  /*0dc0*/  ISETP.NE.AND.EX P0, PT, RZ, UR5, PT, P0 ;  /* 0x00000005ff007c0c */ /* 0x000fda000bf05300 */
[----:B------:R-:W-:Y:S05]  /*0dd0*/  @!P0 BRA `(.L_x_9) ;  /* 0x00000000000c8947 */ /* 0x000fea0003800000 */
[----:B------:R-:W0:Y:S02]  /*0de0*/  LDC.64 R6, c[0x0][0x588] ;  /* 0x00016200ff067b82 */ /* 0x000e240000000a00 */
[----:B0-----:R1:W5:Y:S01]  /*0df0*/  LDG.E R19, desc[UR40][R6.64] ;  /* 0x0000002806137981 */ /* 0x001362000c1e1900 */
[----:B------:R-:W-:Y:S05]  /*0e00*/  BRA `(.L_x_8) ;  /* 0x0000000000087947 */ /* 0x000fea0003800000 */
.L_x_9:
[----:B------:R-:W-:Y:S02]  /*0e10*/  ULDC UR4, c[0x0][0x580] ;  /* 0x0001600000047ab9 */ /* 0x000fe40000000800 */
[----:B------:R-:W-:-:S07]  /*0e20*/  IMAD.U32 R19, RZ, RZ, UR4 ;  /* 0x00000004ff137e24 */ /* 0x000fce000f8e00ff */
.L_x_8:
[----:B------:R-:W-:Y:S02]  /*0e30*/  ULDC.64 UR4, c[0x0][0x5a0] ;  /* 0x0001680000047ab9 */ /* 0x000fe40000000a00 */
[----:B------:R-:W-:-:S04]  /*0e40*/  ISETP.NE.U32.AND P0, PT, RZ, UR4, PT ;  /* 0x00000004ff007c0c */ /* 0x000fc8000bf05070 */
[----:B------:R-:W-:-:S13]  /*0e50*/  ISETP.NE.AND.EX P0, PT, RZ, UR5, PT, P0 ;  /* 0x00000005ff007c0c */ /* 0x000fda000bf05300 */
[----:B------:R-:W-:Y:S05]  /*0e60*/  @!P0 BRA `(.L_x_10) ;  /* 0x00000000001c8947 */ /* 0x000fea0003800000 */
[----:B01----:R-:W0:Y:S02]  /*0e70*/  LDC.64 R6, c[0x0][0x5a0] ;  /* 0x00016800ff067b82 */ /* 0x003e240000000a00 */
[----:B0-----:R-:W2:Y:S02]  /*0e80*/  LDG.E.64 R6, desc[UR40][R6.64] ;  /* 0x0000002806067981 */ /* 0x001ea4000c1e1b00 */
[----:B--2---:R-:W-:-:S04]  /*0e90*/  ISETP.NE.U32.AND P0, PT, R6, RZ, PT ;  /* 0x000000ff0600720c */ /* 0x004fc80003f05070 */
[----:B------:R-:W-:-:S13]  /*0ea0*/  ISETP.NE.AND.EX P0, PT, R7, RZ, PT, P0 ;  /* 0x000000ff0700720c */ /* 0x000fda0003f05300 */
[----:B------:R-:W-:Y:S05]  /*0eb0*/  @!P0 BRA `(.L_x_10) ;  /* 0x0000000000088947 */ /* 0x000fea0003800000 */
[----:B------:R0:W5:Y:S01]  /*0ec0*/  LD.E R88, desc[UR40][R6.64] ;  /* 0x0000002806587980 */ /* 0x000162000c101900 */
[----:B------:R-:W-:Y:S05]  /*0ed0*/  BRA `(.L_x_11) ;  /* 0x0000000000247947 */ /* 0x000fea0003800000 */
.L_x_10:
[----:B------:R-:W-:Y:S02]  /*0ee0*/  ULDC.64 UR4, c[0x0][0x590] ;  /* 0x0001640000047ab9 */ /* 0x000fe40000000a00 */
[----:B------:R-:W-:-:S04]  /*0ef0*/  ISETP.NE.U32.AND P0, PT, RZ, UR4, PT ;  /* 0x00000004ff007c0c */ /* 0x000fc8000bf05070 */
[----:B------:R-:W-:-:S13]  /*0f00*/  ISETP.NE.AND.EX P0, PT, RZ, UR5, PT, P0 ;  /* 0x00000005ff007c0c */ /* 0x000fda000bf05300 */
[----:B------:R-:W-:Y:S05]  /*0f10*/  @!P0 BRA `(.L_x_12) ;  /* 0x00000000000c8947 */ /* 0x000fea0003800000 */
[----:B------:R-:W2:Y:S02]  /*0f20*/  LDC.64 R88, c[0x0][0x590] ;  /* 0x00016400ff587b82 */ /* 0x000ea40000000a00 */
[----:B--2---:R2:W5:Y:S01]  /*0f30*/  LDG.E R88, desc[UR40][R88.64] ;  /* 0x0000002858587981 */ /* 0x004562000c1e1900 */
[----:B------:R-:W-:Y:S05]  /*0f40*/  BRA `(.L_x_11) ;  /* 0x0000000000087947 */ /* 0x000fea0003800000 */
.L_x_12:
[----:B------:R-:W-:Y:S02]  /*0f50*/  ULDC UR4, c[0x0][0x584] ;  /* 0x0001610000047ab9 */ /* 0x000fe40000000800 */
[----:B------:R-:W-:-:S07]  /*0f60*/  IMAD.U32 R88, RZ, RZ, UR4 ;  /* 0x00000004ff587e24 */ /* 0x000fce000f8e00ff */
.L_x_11:
[----:B------:R-:W-:-:S13]  /*0f70*/  LOP3.LUT P0, RZ, R0, 0xff, RZ, 0xc0, !PT ;  /* 0x000000ff00ff7812 */ /* 0x000fda000780c0ff */
[----:B------:R-:W-:Y:S05]  /*0f80*/  @!P0 EXIT ;  /* 0x000000000000894d */ /* 0x000fea0003800000 */
[----:B------:R-:W3:Y:S01]  /*0f90*/  LDC R90, c[0x0][0x658] ;  /* 0x00019600ff5a7b82 */ /* 0x000ee20000000800 */
[----:B------:R-:W-:Y:S01]  /*0fa0*/  ULDC.64 UR6, c[0x0][0x288] ;  /* 0x0000a20000067ab9 */ /* 0x000fe20000000a00 */
[----:B------:R-:W-:Y:S01]  /*0fb0*/  LOP3.LUT R14, R14, 0x1, RZ, 0xc0, !PT ;  /* 0x000000010e0e7812 */ /* 0x000fe200078ec0ff */
[----:B------:R-:W-:Y:S01]  /*0fc0*/  UIADD3 UR4, UR7, 0x7f, URZ ;  /* 0x0000007f07047890 */ /* 0x000fe2000fffe03f */
[----:B------:R-:W-:Y:S01]  /*0fd0*/  SHF.R.U32.HI R0, RZ, 0x2, R3 ;  /* 0x00000002ff007819 */ /* 0x000fe20000011603 */
[----:B01----:R-:W-:Y:S01]  /*0fe0*/  IMAD.MOV.U32 R7, RZ, RZ, -0x1 ;  /* 0xffffffffff077424 */ /* 0x003fe200078e00ff */
[----:B------:R-:W-:Y:S01]  /*0ff0*/  SHF.R.U32.HI R4, RZ, 0x1, R4 ;  /* 0x00000001ff047819 */ /* 0x000fe20000011604 */
[----:B------:R-:W-:Y:S01]  /*1000*/  USHF.R.S32.HI UR5, URZ, 0x1f, UR4 ;  /* 0x0000001f3f057899 */ /* 0x000fe20008011404 */
[----:B------:R-:W0:Y:S01]  /*1010*/  LDC.64 R92, c[0x0][0x5c8] ;  /* 0x00017200ff5c7b82 */ /* 0x000e220000000a00 */
[----:B------:R-:W-:Y:S01]  /*1020*/  IMAD.SHL.U32 R5, R14, 0x40, RZ ;  /* 0x000000400e057824 */ /* 0x000fe200078e00ff */
[----:B------:R-:W-:Y:S01]  /*1030*/  LOP3.LUT R0, R0, 0x7, RZ, 0xc0, !PT ;  /* 0x0000000700007812 */ /* 0x000fe200078ec0ff */
[----:B------:R-:W-:Y:S01]  /*1040*/  ULEA.HI UR5, UR5, UR4, URZ, 0x7 ;  /* 0x0000000405057291 */ /* 0x000fe2000f8f383f */
[----:B------:R-:W-:Y:S01]  /*1050*/  LOP3.LUT R23, R4, 0x30, RZ, 0xc0, !PT ;  /* 0x0000003004177812 */ /* 0x000fe200078ec0ff */
[----:B------:R-:W-:Y:S01]  /*1060*/  IMAD.MOV.U32 R9, RZ, RZ, 0x1 ;  /* 0x00000001ff097424 */ /* 0x000fe200078e00ff */
[--C-:B------:R-:W-:Y:S01]  /*1070*/  LOP3.LUT R22, R5, 0x40, R0.reuse, 0xe2, !PT ;  /* 0x0000004005167812 */ /* 0x100fe200078ee200 */
[----:B------:R-:W-:Y:S01]  /*1080*/  USHF.R.S32.HI UR43, URZ, 0x7, UR5 ;  /* 0x000000073f2b7899 */ /* 0x000fe20008011405 */
[----:B------:R-:W1:Y:S01]  /*1090*/  LDC R95, c[0x0][0x600] ;  /* 0x00018000ff5f7b82 */ /* 0x000e620000000800 */
[-C--:B------:R-:W-:Y:S01]  /*10a0*/  IADD3 R5, RZ, -R23.reuse, -R0 ;  /* 0x80000017ff057210 */ /* 0x080fe20007ffe800 */
[----:B------:R-:W-:Y:S01]  /*10b0*/  IMAD.U32 R6, RZ, RZ, UR6 ;  /* 0x00000006ff067e24 */ /* 0x000fe2000f8e00ff */
[C---:B--2---:R-:W-:Y:S01]  /*10c0*/  LOP3.LUT R89, R3.reuse, 0x3, RZ, 0xc0, !PT ;  /* 0x0000000303597812 */ /* 0x044fe200078ec0ff */
[----:B------:R-:W-:Y:S01]  /*10d0*/  UISETP.LT.AND UP0, UPT, UR43, 0x1, UPT ;  /* 0x000000012b00788c */ /* 0x000fe2000bf01270 */
[----:B------:R-:W-:Y:S01]  /*10e0*/  LOP3.LUT R94, R3, 0x80, RZ, 0xc0, !PT ;  /* 0x00000080035e7812 */ /* 0x000fe200078ec0ff */
[----:B------:R-:W-:Y:S01]  /*10f0*/  IMAD R5, R14, -0x40, R5 ;  /* 0xffffffc00e057824 */ /* 0x000fe200078e0205 */
[----:B------:R-:W-:Y:S01]  /*1100*/  ULDC UR4, c[0x0][0x284] ;  /* 0x0000a10000047ab9 */ /* 0x000fe20000000800 */
[-C--:B---3--:R-:W-:Y:S01]  /*1110*/  SHF.L.U32 R7, R7, R90.reuse, RZ ;  /* 0x0000005a07077219 */ /* 0x088fe200000006ff */
[----:B------:R-:W-:Y:S01]  /*1120*/  USEL UR44, UR43, 0x1, UP0 ;  /* 0x000000012b2c7887 */ /* 0x000fe20008000000 */
[----:B------:R-:W-:Y:S01]  /*1130*/  LOP3.LUT R22, R22, R23, RZ, 0xfc, !PT ;  /* 0x0000001716167212 */ /* 0x000fe200078efcff */
[----:B------:R-:W-:Y:S01]  /*1140*/  IMAD R89, R89, -0x2, R6 ;  /* 0xfffffffe59597824 */ /* 0x000fe200078e0206 */
[----:B------:R-:W-:Y:S01]  /*1150*/  SHF.L.U32 R90, R9, R90, RZ ;  /* 0x0000005a095a7219 */ /* 0x000fe200000006ff */
[----:B------:R-:W-:Y:S01]  /*1160*/  VIADD R97, R5, UR4 ;  /* 0x0000000405617c36 */ /* 0x000fe20008000000 */
[----:B------:R-:W-:Y:S01]  /*1170*/  LOP3.LUT R98, R18, 0x1, RZ, 0xfc, !PT ;  /* 0x0000000112627812 */ /* 0x000fe200078efcff */
[----:B------:R-:W-:Y:S01]  /*1180*/  IMAD.MOV.U32 R23, RZ, RZ, RZ ;  /* 0x000000ffff177224 */ /* 0x000fe200078e00ff */
[C---:B0-----:R-:W-:Y:S01]  /*1190*/  SHF.L.U64.HI R91, R92.reuse, 0x3, R93 ;  /* 0x000000035c5b7819 */ /* 0x041fe2000001025d */
[----:B------:R-:W-:Y:S01]  /*11a0*/  IMAD.SHL.U32 R92, R92, 0x8, RZ ;  /* 0x000000085c5c7824 */ /* 0x000fe200078e00ff */
[----:B------:R-:W-:Y:S01]  /*11b0*/  SHF.R.U32.HI R94, RZ, 0x7, R94 ;  /* 0x00000007ff5e7819 */ /* 0x000fe2000001165e */
[----:B------:R-:W-:Y:S01]  /*11c0*/  IMAD.SHL.U32 R93, R3, 0x2, RZ ;  /* 0x00000002035d7824 */ /* 0x000fe200078e00ff */
[----:B------:R-:W-:Y:S01]  /*11d0*/  LOP3.LUT R96, RZ, R7, RZ, 0x33, !PT ;  /* 0x00000007ff607212 */ /* 0x000fe200078e33ff */
[----:B------:R-:W-:Y:S01]  /*11e0*/  UIADD3 UR44, UR43, -UR44, URZ ;  /* 0x8000002c2b2c7290 */ /* 0x000fe2000fffe03f */
[----:B------:R-:W-:Y:S01]  /*11f0*/  UMOV UR36, URZ ;  /* 0x0000003f00247c82 */ /* 0x000fe20008000000 */
[----:B-1----:R-:W-:Y:S01]  /*1200*/  VIADD R95, R95, 0xffffffff ;  /* 0xffffffff5f5f7836 */ /* 0x002fe20000000000 */
[----:B------:R-:W-:-:S09]  /*1210*/  UMOV UR42, URZ ;  /* 0x0000003f002a7c82 */ /* 0x000fd20008000000 */
.L_x_158:
[----:B0-----:R-:W0:Y:S01]  /*1220*/  SHFL.IDX PT, R0, R94, RZ, 0x1f ;  /* 0x00001fff5e007589 */ /* 0x001e2200000e0000 */
[----:B-1----:R-:W1:Y:S01]  /*1230*/  S2UR UR7, SR_CgaCtaId ;  /* 0x00000000000779c3 */ /* 0x002e620000008800 */
[----:B------:R-:W-:Y:S01]  /*1240*/  UMOV UR6, 0x400 ;  /* 0x0000040000067882 */ /* 0x000fe20000000000 */
[----:B0-----:R-:W-:Y:S01]  /*1250*/  R2UR UR4, R0 ;  /* 0x00000000000472ca */ /* 0x001fe200000e0000 */
[----:B-1----:R-:W-:-:S12]  /*1260*/  ULEA UR46, UR7, UR6, 0x18 ;  /* 0x00000006072e7291 */ /* 0x002fd8000f8ec03f */
[----:B------:R-:W-:-:S04]  /*1270*/  ULEA.HI UR5, UR4, UR4, URZ, 0x1 ;  /* 0x0000000404057291 */ /* 0x000fc8000f8f083f */
[----:B------:R-:W-:-:S04]  /*1280*/  ULOP3.LUT UR5, UR5, 0x7fffe, URZ, 0xc0, !UPT ;  /* 0x0007fffe05057892 */ /* 0x000fc8000f8ec03f */
[----:B------:R-:W-:-:S03]  /*1290*/  UIADD3 UR5, UR4, -UR5, URZ ;  /* 0x8000000504057290 */ /* 0x000fc6000fffe03f */
[----:B------:R-:W-:Y:S01]  /*12a0*/  ULDC UR4, c[0x0][0x28c] ;  /* 0x0000a30000047ab9 */ /* 0x000fe20000000800 */
[----:B------:R-:W-:Y:S01]  /*12b0*/  ULEA UR5, UR5, UR46, 0xd ;  /* 0x0000002e05057291 */ /* 0x000fe2000f8e683f */
[----:B------:R-:W-:-:S03]  /*12c0*/  ISETP.LT.AND P0, PT, RZ, UR4, PT ;  /* 0x00000004ff007c0c */ /* 0x000fc6000bf01270 */
[----:B------:R-:W-:-:S04]  /*12d0*/  UIADD3 UR5, UR5, 0x180, URZ ;  /* 0x0000018005057890 */ /* 0x000fc8000fffe03f */
[----:B------:R-:W-:-:S04]  /*12e0*/  USHF.R.U32.HI UR5, URZ, 0x4, UR5 ;  /* 0x000000043f057899 */ /* 0x000fc80008011605 */
[----:B------:R-:W-:-:S04]  /*12f0*/  ULOP3.LUT UR5, UR5, 0x3fff, URZ, 0xc0, !UPT ;  /* 0x00003fff05057892 */ /* 0x000fc8000f8ec03f */
[----:B------:R-:W-:Y:S01]  /*1300*/  ULOP3.LUT UR45, UR5, 0x10000, URZ, 0xfc, !UPT ;  /* 0x00010000052d7892 */ /* 0x000fe2000f8efc3f */
[----:B---345:R-:W-:Y:S11]  /*1310*/  @P0 BRA `(.L_x_13) ;  /* 0x0000000000400947 */ /* 0x038ff60003800000 */
[----:B------:R-:W-:Y:S01]  /*1320*/  MOV R0, 0x0 ;  /* 0x0000000000007802 */ /* 0x000fe20000000f00 */
[----:B------:R-:W-:Y:S01]  /*1330*/  ULDC.64 UR4, c[0x4][0x68] ;  /* 0x01001a0000047ab9 */ /* 0x000fe20000000a00 */
[----:B------:R-:W-:Y:S01]  /*1340*/  ULDC.64 UR6, c[0x4][0x8] ;  /* 0x0100020000067ab9 */ /* 0x000fe20000000a00 */
[----:B------:R-:W-:Y:S01]  /*1350*/  IMAD.U32 R4, RZ, RZ, UR4 ;  /* 0x00000004ff047e24 */ /* 0x000fe2000f8e00ff */
[----:B------:R0:W1:Y:S01]  /*1360*/  LDC.64 R14, c[0x4][R0] ;  /* 0x01000000000e7b82 */ /* 0x0000620000000a00 */
[----:B------:R-:W-:Y:S01]  /*1370*/  IMAD.U32 R5, RZ, RZ, UR5 ;  /* 0x00000005ff057e24 */ /* 0x000fe2000f8e00ff */
[----:B------:R-:W-:Y:S01]  /*1380*/  ULDC.64 UR4, c[0x4][0x70] ;  /* 0x01001c0000047ab9 */ /* 0x000fe20000000a00 */
[----:B------:R-:W-:Y:S02]  /*1390*/  IMAD.U32 R10, RZ, RZ, UR6 ;  /* 0x00000006ff0a7e24 */ /* 0x000fe4000f8e00ff */
[----:B------:R-:W-:Y:S02]  /*13a0*/  IMAD.U32 R6, RZ, RZ, UR4 ;  /* 0x00000004ff067e24 */ /* 0x000fe4000f8e00ff */
[----:B------:R-:W-:-:S02]  /*13b0*/  IMAD.U32 R7, RZ, RZ, UR5 ;  /* 0x00000005ff077e24 */ /* 0x000fc4000f8e00ff */
[----:B------:R-:W-:Y:S02]  /*13c0*/  IMAD.U32 R11, RZ, RZ, UR7 ;  /* 0x00000007ff0b7e24 */ /* 0x000fe4000f8e00ff */
[----:B------:R-:W-:Y:S02]  /*13d0*/  IMAD.MOV.U32 R8, RZ, RZ, 0x1e1 ;  /* 0x000001e1ff087424 */ /* 0x000fe400078e00ff */
[----:B------:R-:W-:Y:S02]  /*13e0*/  IMAD.MOV.U32 R12, RZ, RZ, 0x1 ;  /* 0x00000001ff0c7424 */ /* 0x000fe400078e00ff */
[----:B0-----:R-:W-:-:S07]  /*13f0*/  IMAD.MOV.U32 R13, RZ, RZ, RZ ;  /* 0x000000ffff0d7224 */ /* 0x001fce00078e00ff */
[----:B------:R-:W-:-:S07]  /*1400*/  LEPC R20, `(.L_x_13) ;  /* 0x000000001014794e */ /* 0x000fce0000000000 */
[----:B-1---5:R-:W-:Y:S05]  /*1410*/  CALL.ABS.NOINC R14 ;  /* 0x000000000e007343 */ /* 0x022fea0003c00000 */
.L_x_13:
[----:B------:R-:W-:-:S13]  /*1420*/  ISETP.NE.AND P0, PT, R98, 0x3, PT ;  /* 0x000000036200780c */ /* 0x000fda0003f05270 */
[----:B------:R-:W-:Y:S05]  /*1430*/  @!P0 BRA `(.L_x_14) ;  /* 0x0000000000048947 */ /* 0x000fea0003800000 */
[----:B------:R-:W-:Y:S01]  /*1440*/  BPT.TRAP 0x1 ;  /* 0x000000040000795c */ /* 0x000fe20000300000 */
.L_x_14:
[----:B------:R-:W-:Y:S02]  /*1450*/  IMAD.U32 R3, RZ, RZ, UR42 ;  /* 0x0000002aff037e24 */ /* 0x000fe4000f8e00ff */
[----:B------:R-:W-:-:S03]  /*1460*/  IMAD.U32 R0, RZ, RZ, UR36 ;  /* 0x00000024ff007e24 */ /* 0x000fc6000f8e00ff */
[----:B------:R-:W-:Y:S02]  /*1470*/  LEA R3, R3, UR46, 0x3 ;  /* 0x0000002e03037c11 */ /* 0x000fe4000f8e18ff */
[----:B------:R-:W-:-:S04]  /*1480*/  SHF.L.U32 R0, R0, 0x1f, RZ ;  /* 0x0000001f00007819 */ /* 0x000fc800000006ff */
[----:B------:R0:W1:Y:S01]  /*1490*/  SYNCS.PHASECHK.TRANS64.TRYWAIT P1, [R3+URZ], R0 ;  /* 0x00000000030075a7 */ /* 0x000062000802017f */
[----:B------:R-:W-:Y:S05]  /*14a0*/  @!P0 BRA `(.L_x_15) ;  /* 0x0000000000048947 */ /* 0x000fea0003800000 */
[----:B------:R-:W-:Y:S01]  /*14b0*/  BPT.TRAP 0x1 ;  /* 0x000000040000795c */ /* 0x000fe20000300000 */
.L_x_15:
[----:B------:R-:W-:-:S05]  /*14c0*/  IMAD.U32 R4, RZ, RZ, UR44 ;  /* 0x0000002cff047e24 */ /* 0x000fca000f8e00ff */
[----:B------:R-:W-:Y:S01]  /*14d0*/  ISETP.GE.AND P2, PT, R4, 0x1, PT ;  /* 0x000000010400780c */ /* 0x000fe20003f46270 */
[----:B-1----:R-:W-:-:S12]  /*14e0*/  @P1 BRA `(.L_x_16) ;  /* 0x0000000000081947 */ /* 0x002fd80003800000 */
[----:B------:R-:W1:Y:S02]  /*14f0*/  SYNCS.PHASECHK.TRANS64.TRYWAIT P1, [R3+URZ], R0 ;  /* 0x00000000030075a7 */ /* 0x000e64000802017f */
[----:B-1----:R-:W-:Y:S05]  /*1500*/  @!P1 BRA `(.L_x_17) ;  /* 0x0000007400309947 */ /* 0x002fea0003800000 */
.L_x_16:
[----:B------:R-:W-:Y:S05]  /*1510*/  WARPSYNC.ALL ;  /* 0x0000000000007948 */ /* 0x000fea0003800000 */
[----:B------:R-:W-:Y:S01]  /*1520*/  UIADD3 UR4, UR46, 0x70180, URZ ;  /* 0x000701802e047890 */ /* 0x000fe2000fffe03f */
[----:B------:R-:W-:Y:S01]  /*1530*/  WARPGROUP.ARRIVE ;  /* 0x00000000000079c5 */ /* 0x000fe20000000000 */
[----:B------:R-:W-:Y:S02]  /*1540*/  ULEA UR6, UR42, UR45, 0xc ;  /* 0x0000002d2a067291 */ /* 0x000fe4000f8e603f */
[----:B------:R-:W-:Y:S01]  /*1550*/  USHF.R.U32.HI UR4, URZ, 0x4, UR4 ;  /* 0x000000043f047899 */ /* 0x000fe20008011604 */
[----:B------:R-:W-:Y:S01]  /*1560*/  UMOV UR13, 0x40000040 ;  /* 0x40000040000d7882 */ /* 0x000fe20000000000 */
[----:B------:R-:W-:-:S02]  /*1570*/  UMOV UR15, 0x40000040 ;  /* 0x40000040000f7882 */ /* 0x000fc40000000000 */
[----:B------:R-:W-:Y:S01]  /*1580*/  ULOP3.LUT UR4, UR4, 0x3fff, URZ, 0xc0, !UPT ;  /* 0x00003fff04047892 */ /* 0x000fe2000f8ec03f */
[----:B------:R-:W-:Y:S01]  /*1590*/  UMOV UR12, UR6 ;  /* 0x00000006000c7c82 */ /* 0x000fe20008000000 */
[----:B------:R-:W-:Y:S02]  /*15a0*/  UMOV UR5, 0x40000040 ;  /* 0x4000004000057882 */ /* 0x000fe40000000000 */
[----:B------:R-:W-:Y:S01]  /*15b0*/  ULOP3.LUT UR8, UR4, 0x10000, URZ, 0xfc, !UPT ;  /* 0x0001000004087892 */ /* 0x000fe2000f8efc3f */
[----:B------:R-:W-:-:S03]  /*15c0*/  UMOV UR7, 0x40000040 ;  /* 0x4000004000077882 */ /* 0x000fc60000000000 */
[----:B------:R-:W-:-:S04]  /*15d0*/  ULEA UR4, UR42, UR8, 0xc ;  /* 0x000000082a047291 */ /* 0x000fc8000f8e603f */
[----:B------:R-:W-:-:S03]  /*15e0*/  UIADD3 UR9, UR4, 0xc06, URZ ;  /* 0x00000c0604097890 */ /* 0x000fc6000fffe03f */
[----:B------:R-:W-:Y:S02]  /*15f0*/  UMOV UR14, UR4 ;  /* 0x00000004000e7c82 */ /* 0x000fe40008000000 */
[----:B------:R-:W-:Y:S01]  /*1600*/  HGMMA.64x128x8.F32.TF32 R24, gdesc[UR12], RZ, !UPT, gsb0 ;  /* 0x05e000000c1879f0 */ /* 0x000fe2000c0028ff */
[----:B------:R-:W-:Y:S02]  /*1610*/  UIADD3 UR12, UR6, 0x2, URZ ;  /* 0x00000002060c7890 */ /* 0x000fe4000fffe03f */
[----:B------:R-:W-:Y:S01]  /*1620*/  UIADD3 UR14, UR4, 0x2, URZ ;  /* 0x00000002040e7890 */ /* 0x000fe2000fffe03f */
[----:B------:R-:W-:Y:S01]  /*1630*/  UMOV UR13, 0x40000040 ;  /* 0x40000040000d7882 */ /* 0x000fe20000000000 */
[----:B------:R-:W-:Y:S01]  /*1640*/  UMOV UR15, 0x40000040 ;  /* 0x40000040000f7882 */ /* 0x000fe20000000000 */
[----:B------:R-:W-:Y:S02]  /*1650*/  WARPGROUP.DEPBAR.LE gsb0, 0x0 ;  /* 0x00008000000079c5 */ /* 0x000fe40000010000 */
[----:B------:R-:W-:-:S06]  /*1660*/  WARPGROUP.ARRIVE ;  /* 0x00000000000079c5 */ /* 0x000fcc0000000000 */
[----:B------:R-:W-:Y:S01]  /*1670*/  HGMMA.64x128x8.F32.TF32 R24, gdesc[UR12], R24, gsb0 ;  /* 0x05e000000c1879f0 */ /* 0x000fe20008002818 */
        /* <DEDUP_REMOVED lines=88> */
[----:B------:R-:W-:-:S07]  /*1c00*/  UIADD3 UR6, UR6, 0xc06, URZ ;  /* 0x00000c0606067890 */ /* 0x000fce000fffe03f */
[----:B------:R-:W-:Y:S01]  /*1c10*/  UMOV UR4, UR6 ;  /* 0x0000000600047c82 */ /* 0x000fe20008000000 */
[----:B------:R-:W-:Y:S01]  /*1c20*/  UMOV UR6, UR9 ;  /* 0x0000000900067c82 */ /* 0x000fe20008000000 */
[----:B------:R-:W-:Y:S02]  /*1c30*/  WARPGROUP.DEPBAR.LE gsb0, 0x0 ;  /* 0x00008000000079c5 */ /* 0x000fe40000010000 */
[----:B------:R-:W-:-:S06]  /*1c40*/  WARPGROUP.ARRIVE ;  /* 0x00000000000079c5 */ /* 0x000fcc0000000000 */
[----:B------:R-:W-:Y:S03]  /*1c50*/  HGMMA.64x128x8.F32.TF32 R24, gdesc[UR12], R24, gsb0 ;  /* 0x05e000000c1879f0 */ /* 0x000fe60008002818 */
[----:B------:R-:W-:Y:S02]  /*1c60*/  WARPGROUP.DEPBAR.LE gsb0, 0x0 ;  /* 0x00008000000079c5 */ /* 0x000fe40000010000 */
[----:B------:R-:W-:-:S07]  /*1c70*/  WARPGROUP.ARRIVE ;  /* 0x00000000000079c5 */ /* 0x000fce0000000000 */
[----:B------:R-:W-:Y:S03]  /*1c80*/  HGMMA.64x128x8.F32.TF32 R24, gdesc[UR4], R24, gsb0 ;  /* 0x05e00000041879f0 */ /* 0x000fe60008002818 */
[----:B------:R-:W-:Y:S02]  /*1c90*/  WARPGROUP.DEPBAR.LE gsb0, 0x0 ;  /* 0x00008000000079c5 */ /* 0x000fe40000010000 */
[----:B------:R-:W-:Y:S05]  /*1ca0*/  @!P2 BRA `(.L_x_18) ;  /* 0x00000008006ca947 */ /* 0x000fea0003800000 */
[----:B------:R-:W-:Y:S01]  /*1cb0*/  UIADD3 UR13, UR42, 0x1, URZ ;  /* 0x000000012a0d7890 */ /* 0x000fe2000fffe03f */
[----:B01----:R-:W-:Y:S01]  /*1cc0*/  IMAD.U32 R0, RZ, RZ, UR44 ;  /* 0x0000002cff007e24 */ /* 0x003fe2000f8e00ff */
[----:B------:R-:W-:Y:S02]  /*1cd0*/  UMOV UR9, UR42 ;  /* 0x0000002a00097c82 */ /* 0x000fe40008000000 */
[----:B------:R-:W-:-:S04]  /*1ce0*/  UISETP.NE.AND UP0, UPT, UR13, 0x7, UPT ;  /* 0x000000070d00788c */ /* 0x000fc8000bf05270 */
[----:B------:R-:W-:Y:S02]  /*1cf0*/  USEL UR4, URZ, 0x1, UP0 ;  /* 0x000000013f047887 */ /* 0x000fe40008000000 */
[----:B------:R-:W-:Y:S02]  /*1d00*/  USEL UR13, UR13, URZ, UP0 ;  /* 0x0000003f0d0d7287 */ /* 0x000fe40008000000 */
[----:B------:R-:W-:-:S06]  /*1d10*/  ULOP3.LUT UR4, UR36, UR4, URZ, 0x3c, !UPT ;  /* 0x0000000424047292 */ /* 0x000fcc000f8e3c3f */
[----:B------:R-:W-:-:S07]  /*1d20*/  IMAD.U32 R5, RZ, RZ, UR4 ;  /* 0x00000004ff057e24 */ /* 0x000fce000f8e00ff */
.L_x_25:
[----:B01----:R-:W-:Y:S05]  /*1d30*/  @!P0 BRA `(.L_x_19) ;  /* 0x0000000000048947 */ /* 0x003fea0003800000 */
[----:B------:R-:W-:Y:S01]  /*1d40*/  BPT.TRAP 0x1 ;  /* 0x000000040000795c */ /* 0x000fe20000300000 */
.L_x_19:
[----:B------:R-:W0:Y:S01]  /*1d50*/  S2UR UR4, SR_CgaCtaId ;  /* 0x00000000000479c3 */ /* 0x000e220000008800 */
[----:B------:R-:W-:Y:S01]  /*1d60*/  UMOV UR10, 0x400 ;  /* 0x00000400000a7882 */ /* 0x000fe20000000000 */
[----:B------:R-:W-:Y:S01]  /*1d70*/  SHF.L.U32 R3, R5, 0x1f, RZ ;  /* 0x0000001f05037819 */ /* 0x000fe200000006ff */
[----:B0-----:R-:W-:-:S04]  /*1d80*/  ULEA UR10, UR4, UR10, 0x18 ;  /* 0x0000000a040a7291 */ /* 0x001fc8000f8ec03f */
[----:B------:R-:W-:-:S09]  /*1d90*/  ULEA UR4, UR13, UR10, 0x3 ;  /* 0x0000000a0d047291 */ /* 0x000fd2000f8e183f */
[----:B------:R0:W1:Y:S01]  /*1da0*/  SYNCS.PHASECHK.TRANS64.TRYWAIT P1, [UR4], R3 ;  /* 0x00000003ff0075a7 */ /* 0x0000620008020144 */
[----:B------:R-:W-:Y:S05]  /*1db0*/  @!P0 BRA `(.L_x_20) ;  /* 0x0000000000048947 */ /* 0x000fea0003800000 */
[----:B------:R-:W-:Y:S01]  /*1dc0*/  BPT.TRAP 0x1 ;  /* 0x000000040000795c */ /* 0x000fe20000300000 */
.L_x_20:
[----:B-1----:R-:W-:Y:S05]  /*1dd0*/  @P1 BRA `(.L_x_21) ;  /* 0x0000000000081947 */ /* 0x002fea0003800000 */
[----:B------:R-:W1:Y:S02]  /*1de0*/  SYNCS.PHASECHK.TRANS64.TRYWAIT P1, [UR4], R3 ;  /* 0x00000003ff0075a7 */ /* 0x000e640008020144 */
[----:B-1----:R-:W-:Y:S05]  /*1df0*/  @!P1 BRA `(.L_x_22) ;  /* 0x0000006c00089947 */ /* 0x002fea0003800000 */
.L_x_21:
[----:B------:R-:W-:Y:S01]  /*1e00*/  ULEA UR12, UR13, UR8, 0xc ;  /* 0x000000080d0c7291 */ /* 0x000fe2000f8e603f */
[----:B------:R-:W-:Y:S01]  /*1e10*/  WARPGROUP.ARRIVE ;  /* 0x00000000000079c5 */ /* 0x000fe20000000000 */
[----:B------:R-:W-:Y:S01]  /*1e20*/  ULEA UR11, UR13, UR45, 0xc ;  /* 0x0000002d0d0b7291 */ /* 0x000fe2000f8e603f */
[----:B------:R-:W-:Y:S01]  /*1e30*/  UMOV UR7, 0x40000040 ;  /* 0x4000004000077882 */ /* 0x000fe20000000000 */
[----:B------:R-:W-:-:S03]  /*1e40*/  UMOV UR5, 0x40000040 ;  /* 0x4000004000057882 */ /* 0x000fc60000000000 */
[----:B------:R-:W-:Y:S02]  /*1e50*/  UMOV UR6, UR12 ;  /* 0x0000000c00067c82 */ /* 0x000fe40008000000 */
[----:B------:R-:W-:Y:S02]  /*1e60*/  UMOV UR4, UR11 ;  /* 0x0000000b00047c82 */ /* 0x000fe40008000000 */
[----:B------:R-:W-:Y:S01]  /*1e70*/  HGMMA.64x128x8.F32.TF32 R24, gdesc[UR4], R24, gsb0 ;  /* 0x05e00000041879f0 */ /* 0x000fe20008002818 */
[----:B------:R-:W-:Y:S02]  /*1e80*/  UIADD3 UR6, UR12, 0x2, URZ ;  /* 0x000000020c067890 */ /* 0x000fe4000fffe03f */
[----:B------:R-:W-:Y:S01]  /*1e90*/  UIADD3 UR4, UR11, 0x2, URZ ;  /* 0x000000020b047890 */ /* 0x000fe2000fffe03f */
[----:B------:R-:W-:Y:S01]  /*1ea0*/  UMOV UR7, 0x40000040 ;  /* 0x4000004000077882 */ /* 0x000fe20000000000 */
[----:B------:R-:W-:Y:S01]  /*1eb0*/  UMOV UR5, 0x40000040 ;  /* 0x4000004000057882 */ /* 0x000fe20000000000 */
[----:B------:R-:W-:-:S02]  /*1ec0*/  WARPGROUP.DEPBAR.LE gsb0, 0x0 ;  /* 0x00008000000079c5 */ /* 0x000fc40000010000 */
        /* <DEDUP_REMOVED lines=99> */
[----:B------:R-:W-:Y:S03]  /*2500*/  HGMMA.64x128x8.F32.TF32 R24, gdesc[UR4], R24, gsb0 ;  /* 0x05e00000041879f0 */ /* 0x000fe60008002818 */
[----:B------:R-:W-:Y:S02]  /*2510*/  WARPGROUP.DEPBAR.LE gsb0, 0x0 ;  /* 0x00008000000079c5 */ /* 0x000fe40000010000 */
[----:B------:R-:W-:Y:S05]  /*2520*/  @!P0 BRA `(.L_x_23) ;  /* 0x0000000000048947 */ /* 0x000fea0003800000 */
[----:B------:R-:W-:Y:S01]  /*2530*/  BPT.TRAP 0x1 ;  /* 0x000000040000795c */ /* 0x000fe20000300000 */
.L_x_23:
[----:B------:R-:W-:Y:S01]  /*2540*/  ULEA UR10, UR9, UR10, 0x3 ;  /* 0x0000000a090a7291 */ /* 0x000fe2000f8e183f */
[----:B------:R-:W-:-:S03]  /*2550*/  ISETP.GT.U32.AND P1, PT, R18, 0x1, PT ;  /* 0x000000011200780c */ /* 0x000fc60003f24070 */
[----:B------:R-:W-:-:S04]  /*2560*/  UIADD3 UR10, UR10, 0x38, URZ ;  /* 0x000000380a0a7890 */ /* 0x000fc8000fffe03f */
[----:B------:R-:W-:-:S09]  /*2570*/  UPRMT UR10, URZ, 0x654, UR10 ;  /* 0x000006543f0a7896 */ /* 0x000fd2000800000a */
[----:B------:R-:W-:Y:S01]  /*2580*/  SYNCS.ARRIVE.TRANS64.RED.A1T0 RZ, [UR10], RZ ;  /* 0x000000ffffff79a7 */ /* 0x000fe2000810040a */
[----:B------:R-:W-:Y:S05]  /*2590*/  @P1 BRA `(.L_x_24) ;  /* 0x0000000000041947 */ /* 0x000fea0003800000 */
[----:B------:R-:W-:Y:S01]  /*25a0*/  BPT.TRAP 0x1 ;  /* 0x000000040000795c */ /* 0x000fe20000300000 */
.L_x_24:
[----:B------:R-:W-:Y:S01]  /*25b0*/  UIADD3 UR13, UR13, 0x1, URZ ;  /* 0x000000010d0d7890 */ /* 0x000fe2000fffe03f */
[C---:B------:R-:W-:Y:S01]  /*25c0*/  ISETP.GT.AND P1, PT, R0.reuse, 0x1, PT ;  /* 0x000000010000780c */ /* 0x040fe20003f24270 */
[----:B------:R-:W-:Y:S01]  /*25d0*/  UIADD3 UR9, UR9, 0x1, URZ ;  /* 0x0000000109097890 */ /* 0x000fe2000fffe03f */
[----:B------:R-:W-:Y:S01]  /*25e0*/  VIADD R0, R0, 0xffffffff ;  /* 0xffffffff00007836 */ /* 0x000fe20000000000 */
[----:B------:R-:W-:Y:S02]  /*25f0*/  UISETP.NE.AND UP0, UPT, UR13, 0x7, UPT ;  /* 0x000000070d00788c */ /* 0x000fe4000bf05270 */
[----:B------:R-:W-:Y:S02]  /*2600*/  UISETP.NE.AND UP1, UPT, UR9, 0x7, UPT ;  /* 0x000000070900788c */ /* 0x000fe4000bf25270 */
[----:B------:R-:W-:Y:S02]  /*2610*/  USEL UR4, URZ, 0x1, UP0 ;  /* 0x000000013f047887 */ /* 0x000fe40008000000 */
[----:B------:R-:W-:-:S02]  /*2620*/  USEL UR13, UR13, URZ, UP0 ;  /* 0x0000003f0d0d7287 */ /* 0x000fc40008000000 */
[----:B------:R-:W-:Y:S02]  /*2630*/  USEL UR9, UR9, URZ, UP1 ;  /* 0x0000003f09097287 */ /* 0x000fe40008800000 */
[----:B------:R-:W-:Y:S01]  /*2640*/  LOP3.LUT R5, R5, UR4, RZ, 0x3c, !PT ;  /* 0x0000000405057c12 */ /* 0x000fe2000f8e3cff */
[----:B------:R-:W-:Y:S09]  /*2650*/  @P1 BRA `(.L_x_25) ;  /* 0xfffffff400b41947 */ /* 0x000ff2000383ffff */
.L_x_18:
[----:B01----:R-:W0:Y:S02]  /*2660*/  LDC R0, c[0x0][0x28c] ;  /* 0x0000a300ff007b82 */ /* 0x003e240000000800 */
[----:B0-----:R-:W-:-:S13]  /*2670*/  ISETP.GE.AND P1, PT, R0, 0x1, PT ;  /* 0x000000010000780c */ /* 0x001fda0003f26270 */
[----:B------:R-:W-:Y:S05]  /*2680*/  @!P1 BRA `(.L_x_26) ;  /* 0x0000000000489947 */ /* 0x000fea0003800000 */
[----:B------:R-:W-:Y:S05]  /*2690*/  @!P0 BRA `(.L_x_27) ;  /* 0x0000000000048947 */ /* 0x000fea0003800000 */
[----:B------:R-:W-:Y:S01]  /*26a0*/  BPT.TRAP 0x1 ;  /* 0x000000040000795c */ /* 0x000fe20000300000 */
.L_x_27:
[----:B------:R-:W0:Y:S01]  /*26b0*/  S2UR UR7, SR_CgaCtaId ;  /* 0x00000000000779c3 */ /* 0x000e220000008800 */
[----:B------:R-:W-:Y:S01]  /*26c0*/  UIADD3 UR6, UR44, UR42, URZ ;  /* 0x0000002a2c067290 */ /* 0x000fe2000fffe03f */
[----:B------:R-:W-:-:S03]  /*26d0*/  ISETP.GT.U32.AND P0, PT, R18, 0x1, PT ;  /* 0x000000011200780c */ /* 0x000fc60003f04070 */
[----:B------:R-:W-:-:S04]  /*26e0*/  UIMAD.WIDE.U32 UR4, UR6, 0x24924925, URZ ;  /* 0x24924925060478a5 */ /* 0x000fc8000f8e003f */
[----:B------:R-:W-:-:S04]  /*26f0*/  UIADD3 UR4, UR6, -UR5, URZ ;  /* 0x8000000506047290 */ /* 0x000fc8000fffe03f */
[----:B------:R-:W-:-:S03]  /*2700*/  ULEA.HI UR4, UR4, UR5, URZ, 0x1f ;  /* 0x0000000504047291 */ /* 0x000fc6000f8ff83f */
[----:B------:R-:W-:Y:S01]  /*2710*/  UMOV UR5, 0x400 ;  /* 0x0000040000057882 */ /* 0x000fe20000000000 */
[----:B------:R-:W-:-:S04]  /*2720*/  USHF.R.U32.HI UR4, URZ, 0x2, UR4 ;  /* 0x000000023f047899 */ /* 0x000fc80008011604 */
[----:B------:R-:W-:Y:S02]  /*2730*/  UIMAD UR4, UR4, -0x7, UR6 ;  /* 0xfffffff9040478a4 */ /* 0x000fe4000f8e0206 */
[----:B0-----:R-:W-:-:S04]  /*2740*/  ULEA UR5, UR7, UR5, 0x18 ;  /* 0x0000000507057291 */ /* 0x001fc8000f8ec03f */
[----:B------:R-:W-:-:S04]  /*2750*/  ULEA UR4, UR4, UR5, 0x3 ;  /* 0x0000000504047291 */ /* 0x000fc8000f8e183f */
[----:B------:R-:W-:-:S04]  /*2760*/  UIADD3 UR4, UR4, 0x38, URZ ;  /* 0x0000003804047890 */ /* 0x000fc8000fffe03f */
[----:B------:R-:W-:-:S09]  /*2770*/  UPRMT UR4, URZ, 0x654, UR4 ;  /* 0x000006543f047896 */ /* 0x000fd20008000004 */
[----:B------:R-:W-:Y:S01]  /*2780*/  SYNCS.ARRIVE.TRANS64.RED.A1T0 RZ, [UR4], RZ ;  /* 0x000000ffffff79a7 */ /* 0x000fe20008100404 */
[----:B------:R-:W-:Y:S05]  /*2790*/  @P0 BRA `(.L_x_26) ;  /* 0x0000000000040947 */ /* 0x000fea0003800000 */
[----:B------:R-:W-:Y:S01]  /*27a0*/  BPT.TRAP 0x1 ;  /* 0x000000040000795c */ /* 0x000fe20000300000 */
.L_x_26:
[----:B------:R-:W-:Y:S01]  /*27b0*/  UISETP.GE.U32.AND UP1, UPT, UR43, 0x7, UPT ;  /* 0x000000072b00788c */ /* 0x000fe2000bf26070 */
[----:B------:R-:W-:Y:S01]  /*27c0*/  IMAD.SHL.U32 R6, R100, 0x80, RZ ;  /* 0x0000008064067824 */ /* 0x000fe200078e00ff */
[----:B------:R-:W-:Y:S01]  /*27d0*/  UIADD3 UR42, UR43, UR42, URZ ;  /* 0x0000002a2b2a7290 */ /* 0x000fe2000fffe03f */
[----:B------:R-:W-:Y:S01]  /*27e0*/  SHF.R.S32.HI R11, RZ, 0x1f, R99 ;  /* 0x0000001fff0b7819 */ /* 0x000fe20000011463 */
[----:B------:R-:W-:Y:S01]  /*27f0*/  ULDC UR10, c[0x0][0x288] ;  /* 0x0000a200000a7ab9 */ /* 0x000fe20000000800 */
[----:B------:R-:W-:Y:S01]  /*2800*/  IMAD.SHL.U32 R10, R101, 0x80, RZ ;  /* 0x00000080650a7824 */ /* 0x000fe200078e00ff */
[C---:B------:R-:W-:Y:S01]  /*2810*/  LOP3.LUT R8, R6.reuse, 0x6, R93, 0xf8, !PT ;  /* 0x0000000606087812 */ /* 0x040fe200078ef85d */
[----:B------:R-:W-:Y:S01]  /*2820*/  UISETP.GT.U32.AND UP0, UPT, UR42, 0x6, UPT ;  /* 0x000000062a00788c */ /* 0x000fe2000bf04070 */
[----:B------:R-:W-:Y:S01]  /*2830*/  ISETP.GE.AND P0, PT, R6, UR10, PT ;  /* 0x0000000a06007c0c */ /* 0x000fe2000bf06270 */
[----:B------:R-:W-:Y:S01]  /*2840*/  ULDC.64 UR6, c[0x0][0x5d0] ;  /* 0x0001740000067ab9 */ /* 0x000fe20000000a00 */
[----:B------:R-:W-:Y:S01]  /*2850*/  ULDC UR11, c[0x0][0x284] ;  /* 0x0000a100000b7ab9 */ /* 0x000fe20000000800 */
[----:B------:R-:W-:Y:S01]  /*2860*/  @UP1 UIMAD.WIDE.U32 UR4, UR42, 0x24924925, URZ ;  /* 0x249249252a0418a5 */ /* 0x000fe2000f8e003f */
[----:B------:R-:W-:Y:S01]  /*2870*/  SHF.R.S32.HI R9, RZ, 0x1f, R8 ;  /* 0x0000001fff097819 */ /* 0x000fe20000011408 */
[----:B------:R-:W-:Y:S01]  /*2880*/  IMAD R0, R11, UR6, RZ ;  /* 0x000000060b007c24 */ /* 0x000fe2000f8e02ff */
[----:B------:R-:W-:Y:S01]  /*2890*/  UISETP.LT.U32.AND UP0, UPT, UR43, 0x7, UP0 ;  /* 0x000000072b00788c */ /* 0x000fe20008701070 */
[----:B------:R-:W-:Y:S01]  /*28a0*/  ISETP.GE.OR P0, PT, R10, UR11, P0 ;  /* 0x0000000b0a007c0c */ /* 0x000fe20008706670 */
[----:B------:R-:W-:Y:S01]  /*28b0*/  @UP1 UIADD3 UR4, UR42, -UR5, URZ ;  /* 0x800000052a041290 */ /* 0x000fe2000fffe03f */
[C---:B------:R-:W-:Y:S01]  /*28c0*/  IMAD R3, R99.reuse, UR7, R0 ;  /* 0x0000000763037c24 */ /* 0x040fe2000f8e0200 */
[----:B------:R-:W-:Y:S01]  /*28d0*/  ULDC.64 UR8, c[0x0][0x5c8] ;  /* 0x0001720000087ab9 */ /* 0x000fe20000000a00 */
[----:B------:R-:W-:Y:S01]  /*28e0*/  IMAD.WIDE.U32 R4, R99, UR6, R8 ;  /* 0x0000000663047c25 */ /* 0x000fe2000f8e0008 */
[----:B------:R-:W-:-:S02]  /*28f0*/  USEL UR6, URZ, 0x1, !UP0 ;  /* 0x000000013f067887 */ /* 0x000fc4000c000000 */
[----:B------:R-:W-:Y:S01]  /*2900*/  @UP1 ULEA.HI UR4, UR4, UR5, URZ, 0x1f ;  /* 0x0000000504041291 */ /* 0x000fe2000f8ff83f */
[----:B------:R-:W-:Y:S01]  /*2910*/  IMAD.WIDE R100, R101, 0x80, R22 ;  /* 0x0000008065647825 */ /* 0x000fe200078e0216 */
[----:B------:R-:W-:Y:S02]  /*2920*/  ULOP3.LUT UR36, UR36, UR6, URZ, 0x3c, !UPT ;  /* 0x0000000624247292 */ /* 0x000fe4000f8e3c3f */
[----:B------:R-:W-:Y:S01]  /*2930*/  @UP1 USHF.R.U32.HI UR4, URZ, 0x2, UR4 ;  /* 0x000000023f041899 */ /* 0x000fe20008011604 */
[----:B------:R-:W-:Y:S02]  /*2940*/  IMAD.IADD R5, R5, 0x1, R3 ;  /* 0x0000000105057824 */ /* 0x000fe400078e0203 */
[----:B------:R-:W-:Y:S01]  /*2950*/  IMAD R3, R101, UR8, RZ ;  /* 0x0000000865037c24 */ /* 0x000fe2000f8e02ff */
[----:B------:R-:W-:Y:S01]  /*2960*/  @UP1 ULOP3.LUT UR36, UR36, 0x1, UR4, 0x78, !UPT ;  /* 0x0000000124241892 */ /* 0x000fe2000f8e7804 */
[----:B------:R-:W-:-:S04]  /*2970*/  IMAD.WIDE.U32 R102, R100, UR8, R4 ;  /* 0x0000000864667c25 */ /* 0x000fc8000f8e0004 */
[----:B------:R-:W-:Y:S02]  /*2980*/  IMAD R7, R100, UR9, R3 ;  /* 0x0000000964077c24 */ /* 0x000fe4000f8e0203 */
[----:B------:R-:W-:Y:S01]  /*2990*/  IMAD.MOV.U32 R0, RZ, RZ, -0x1 ;  /* 0xffffffffff007424 */ /* 0x000fe200078e00ff */
[----:B------:R-:W-:Y:S06]  /*29a0*/  @P0 BRA `(.L_x_28) ;  /* 0x0000004000100947 */ /* 0x000fec0003800000 */
[----:B-----5:R-:W-:Y:S01]  /*29b0*/  FSETP.NEU.AND P1, PT, R88, RZ, PT ;  /* 0x000000ff5800720b */ /* 0x020fe20003f2d000 */
[----:B------:R-:W-:Y:S01]  /*29c0*/  IMAD.IADD R4, R89, 0x1, -R6 ;  /* 0x0000000159047824 */ /* 0x000fe200078e0a06 */
[----:B------:R-:W-:Y:S01]  /*29d0*/  BSSY B0, `(.L_x_28) ;  /* 0x0000401000007945 */ /* 0x000fe20003800000 */
[----:B------:R-:W-:Y:S02]  /*29e0*/  IMAD.IADD R3, R97, 0x1, -R10 ;  /* 0x0000000161037824 */ /* 0x000fe400078e0a0a */
[----:B------:R-:W-:Y:S01]  /*29f0*/  IMAD.IADD R113, R103, 0x1, R7 ;  /* 0x0000000167717824 */ /* 0x000fe200078e0207 */
[----:B------:R-:W-:-:S04]  /*2a00*/  ISETP.GT.AND P0, PT, R4, RZ, PT ;  /* 0x000000ff0400720c */ /* 0x000fc80003f04270 */
[----:B------:R-:W-:-:S03]  /*2a10*/  ISETP.GT.AND P2, PT, R3, RZ, P0 ;  /* 0x000000ff0300720c */ /* 0x000fc60000744270 */
[----:B------:R-:W-:Y:S10]  /*2a20*/  @!P1 BRA `(.L_x_29) ;  /* 0x0000002c001c9947 */ /* 0x000ff40003800000 */
[----:B------:R-:W0:Y:S01]  /*2a30*/  LDC.64 R106, c[0x0][0x5b8] ;  /* 0x00016e00ff6a7b82 */ /* 0x000e220000000a00 */
[----:B------:R-:W-:-:S07]  /*2a40*/  ULDC.64 UR4, c[0x0][0x5c0] ;  /* 0x0001700000047ab9 */ /* 0x000fce0000000a00 */
[----:B------:R-:W1:Y:S08]  /*2a50*/  LDC.64 R108, c[0x0][0x5b0] ;  /* 0x00016c00ff6c7b82 */ /* 0x000e700000000a00 */
[----:B------:R-:W2:Y:S01]  /*2a60*/  LDC.64 R110, c[0x0][0x5a8] ;  /* 0x00016a00ff6e7b82 */ /* 0x000ea20000000a00 */
[-C--:B0-----:R-:W-:Y:S02]  /*2a70*/  IMAD R6, R11, R106.reuse, RZ ;  /* 0x0000006a0b067224 */ /* 0x081fe400078e02ff */
[----:B------:R-:W-:-:S04]  /*2a80*/  IMAD.WIDE.U32 R104, R99, R106, R8 ;  /* 0x0000006a63687225 */ /* 0x000fc800078e0008 */
[----:B------:R-:W-:Y:S02]  /*2a90*/  IMAD R103, R99, R107, R6 ;  /* 0x0000006b63677224 */ /* 0x000fe400078e0206 */
[-C--:B-1----:R-:W-:Y:S02]  /*2aa0*/  IMAD R5, R101, R108.reuse, RZ ;  /* 0x0000006c65057224 */ /* 0x082fe400078e02ff */
[----:B------:R-:W-:Y:S02]  /*2ab0*/  IMAD.IADD R13, R105, 0x1, R103 ;  /* 0x00000001690d7824 */ /* 0x000fe400078e0267 */
[----:B------:R-:W-:Y:S02]  /*2ac0*/  IMAD.MOV.U32 R12, RZ, RZ, R104 ;  /* 0x000000ffff0c7224 */ /* 0x000fe400078e0068 */
[C---:B------:R-:W-:Y:S02]  /*2ad0*/  IMAD R101, R100.reuse, R109, R5 ;  /* 0x0000006d64657224 */ /* 0x040fe400078e0205 */
[----:B------:R-:W-:-:S04]  /*2ae0*/  IMAD.WIDE.U32 R6, R100, R108, R12 ;  /* 0x0000006c64067225 */ /* 0x000fc800078e000c */
[----:B------:R-:W-:Y:S01]  /*2af0*/  IMAD.IADD R5, R7, 0x1, R101 ;  /* 0x0000000107057824 */ /* 0x000fe200078e0265 */
[----:B--2---:R-:W-:-:S04]  /*2b00*/  LEA R14, P1, R6, R110, 0x2 ;  /* 0x0000006e060e7211 */ /* 0x004fc800078210ff */
[----:B------:R-:W-:-:S05]  /*2b10*/  LEA.HI.X R15, R6, R111, R5, 0x2, P1 ;  /* 0x0000006f060f7211 */ /* 0x000fca00008f1405 */
[----:B------:R0:W2:Y:S01]  /*2b20*/  @P2 LDG.E.LTC128B R5, desc[UR40][R14.64] ;  /* 0x000000280e052981 */ /* 0x0000a2000c1e1920 */
[----:B------:R-:W-:Y:S01]  /*2b30*/  LEA R10, P3, R102, UR4, 0x2 ;  /* 0x00000004660a7c11 */ /* 0x000fe2000f8610ff */
[----:B------:R-:W-:Y:S01]  /*2b40*/  IMAD.WIDE.U32 R6, R100, R108, R8 ;  /* 0x0000006c64067225 */ /* 0x000fe200078e0008 */
[----:B------:R-:W-:Y:S01]  /*2b50*/  ISETP.GT.AND P1, PT, R4, 0x1, PT ;  /* 0x000000010400780c */ /* 0x000fe20003f24270 */
[----:B------:R-:W-:Y:S02]  /*2b60*/  BSSY B1, `(.L_x_30) ;  /* 0x0000012000017945 */ /* 0x000fe40003800000 */
[----:B------:R-:W-:Y:S02]  /*2b70*/  IMAD.IADD R7, R101, 0x1, R7 ;  /* 0x0000000165077824 */ /* 0x000fe400078e0207 */
[----:B------:R-:W-:Y:S01]  /*2b80*/  IMAD.WIDE.U32 R20, R99, R106, R6 ;  /* 0x0000006a63147225 */ /* 0x000fe200078e0006 */
[----:B0-----:R-:W-:-:S03]  /*2b90*/  SHF.L.U64.HI R15, R108, 0x3, R109 ;  /* 0x000000036c0f7819 */ /* 0x001fc6000001026d */
[----:B------:R-:W-:Y:S01]  /*2ba0*/  IMAD.IADD R7, R103, 0x1, R21 ;  /* 0x0000000167077824 */ /* 0x000fe200078e0215 */
[----:B------:R-:W-:Y:S01]  /*2bb0*/  LEA R6, P4, R20, R110, 0x2 ;  /* 0x0000006e14067211 */ /* 0x000fe200078810ff */
[----:B------:R-:W-:-:S03]  /*2bc0*/  IMAD.SHL.U32 R14, R108, 0x8, RZ ;  /* 0x000000086c0e7824 */ /* 0x000fc600078e00ff */
[----:B------:R-:W-:Y:S01]  /*2bd0*/  LEA.HI.X R7, R20, R111, R7, 0x2, P4 ;  /* 0x0000006f14077211 */ /* 0x000fe200020f1407 */
[----:B------:R-:W-:Y:S01]  /*2be0*/  IMAD.WIDE.U32 R20, R100, R108, R14 ;  /* 0x0000006c64147225 */ /* 0x000fe200078e000e */
[----:B--2---:R-:W-:-:S05]  /*2bf0*/  LOP3.LUT R11, R5, 0xffffe000, RZ, 0xc0, !PT ;  /* 0xffffe000050b7812 */ /* 0x004fca00078ec0ff */
[----:B------:R-:W-:-:S04]  /*2c00*/  FMUL R11, R11, R88 ;  /* 0x000000580b0b7220 */ /* 0x000fc80000400000 */
[----:B------:R-:W-:Y:S01]  /*2c10*/  FFMA R107, R24, R19, R11 ;  /* 0x00000013186b7223 */ /* 0x000fe2000000000b */
[----:B------:R-:W-:Y:S02]  /*2c20*/  LEA.HI.X R11, R102, UR5, R113, 0x2, P3 ;  /* 0x00000005660b7c11 */ /* 0x000fe400098f1471 */
[----:B------:R-:W-:Y:S02]  /*2c30*/  ISETP.GT.AND P3, PT, R3, RZ, P1 ;  /* 0x000000ff0300720c */ /* 0x000fe40000f64270 */
[----:B------:R-:W-:-:S05]  /*2c40*/  F2FP.TF32.F32.PACK_B R107, R107 ;  /* 0x0000006bff6b723e */ /* 0x000fca00024050ff */
[----:B------:R0:W-:Y:S06]  /*2c50*/  @P2 STG.E desc[UR40][R10.64], R107 ;  /* 0x0000006b0a002986 */ /* 0x0001ec000c101928 */
[----:B------:R-:W-:Y:S05]  /*2c60*/  @!P3 BRA `(.L_x_31) ;  /* 0x000000000004b947 */ /* 0x000fea0003800000 */
[----:B------:R1:W5:Y:S02]  /*2c70*/  LDG.E.LTC128B R5, desc[UR40][R6.64+0x4] ;  /* 0x0000042806057981 */ /* 0x000364000c1e1920 */
.L_x_31:
[----:B------:R-:W-:Y:S05]  /*2c80*/  BSYNC B1 ;  /* 0x0000000000017941 */ /* 0x000fea0003800000 */
.L_x_30:
[----:B-----5:R-:W-:Y:S01]  /*2c90*/  LOP3.LUT R15, R5, 0xffffe000, RZ, 0xc0, !PT ;  /* 0xffffe000050f7812 */ /* 0x020fe200078ec0ff */
[----:B------:R-:W-:Y:S01]  /*2ca0*/  IMAD.IADD R101, R101, 0x1, R21 ;  /* 0x0000000165657824 */ /* 0x000fe200078e0215 */
[----:B------:R-:W-:Y:S01]  /*2cb0*/  IADD3 R104, P2, R104, R20, RZ ;  /* 0x0000001468687210 */ /* 0x000fe20007f5e0ff */
[----:B------:R-:W-:Y:S01]  /*2cc0*/  IMAD.MOV.U32 R24, RZ, RZ, R5 ;  /* 0x000000ffff187224 */ /* 0x000fe200078e0005 */
[----:B------:R-:W-:Y:S01]  /*2cd0*/  ISETP.GT.AND P0, PT, R3, 0x8, P0 ;  /* 0x000000080300780c */ /* 0x000fe20000704270 */
[----:B------:R-:W-:Y:S02]  /*2ce0*/  FMUL R12, R15, R88 ;  /* 0x000000580f0c7220 */ /* 0x000fe40000400000 */
[----:B------:R-:W-:Y:S01]  /*2cf0*/  IMAD.X R13, R101, 0x1, R13, P2 ;  /* 0x00000001650d7824 */ /* 0x000fe200010e060d */
[----:B------:R-:W-:Y:S01]  /*2d00*/  LEA R14, P2, R104, R110, 0x2 ;  /* 0x0000006e680e7211 */ /* 0x000fe200078410ff */
[----:B------:R-:W-:-:S03]  /*2d10*/  FFMA R25, R25, R19, R12 ;  /* 0x0000001319197223 */ /* 0x000fc6000000000c */
[----:B------:R-:W-:Y:S02]  /*2d20*/  LEA.HI.X R15, R104, R111, R13, 0x2, P2 ;  /* 0x0000006f680f7211 */ /* 0x000fe400010f140d */
[----:B------:R-:W-:-:S05]  /*2d30*/  F2FP.TF32.F32.PACK_B R25, R25 ;  /* 0x00000019ff19723e */ /* 0x000fca00024050ff */
[----:B------:R2:W-:Y:S04]  /*2d40*/  @P3 STG.E desc[UR40][R10.64+0x4], R25 ;  /* 0x000004190a003986 */ /* 0x0005e8000c101928 */
[----:B------:R-:W3:Y:S01]  /*2d50*/  @P0 LDG.E.LTC128B R24, desc[UR40][R14.64] ;  /* 0x000000280e180981 */ /* 0x000ee2000c1e1920 */
[----:B------:R-:W-:Y:S01]  /*2d60*/  IADD3 R20, P2, R8, R20, RZ ;  /* 0x0000001408147210 */ /* 0x000fe20007f5e0ff */
[----:B------:R-:W-:Y:S01]  /*2d70*/  BSSY B1, `(.L_x_32) ;  /* 0x0000011000017945 */ /* 0x000fe20003800000 */
[----:B------:R-:W-:-:S03]  /*2d80*/  ISETP.GT.AND P1, PT, R3, 0x8, P1 ;  /* 0x000000080300780c */ /* 0x000fc60000f24270 */
[----:B------:R-:W-:Y:S01]  /*2d90*/  IMAD.X R21, R9, 0x1, R101, P2 ;  /* 0x0000000109157824 */ /* 0x000fe200010e0665 */
[C---:B------:R-:W-:Y:S02]  /*2da0*/  SHF.L.U64.HI R9, R92.reuse, 0x2, R91 ;  /* 0x000000025c097819 */ /* 0x040fe4000001025b */
[----:B------:R-:W-:Y:S01]  /*2db0*/  LEA R12, P2, R92, R10, 0x2 ;  /* 0x0000000a5c0c7211 */ /* 0x000fe200078410ff */
[----:B------:R-:W-:-:S04]  /*2dc0*/  IMAD.WIDE.U32 R20, R99, R106, R20 ;  /* 0x0000006a63147225 */ /* 0x000fc800078e0014 */
[----:B------:R-:W-:Y:S01]  /*2dd0*/  IMAD.X R13, R9, 0x1, R11, P2 ;  /* 0x00000001090d7824 */ /* 0x000fe200010e060b */
[----:B------:R-:W-:Y:S02]  /*2de0*/  LEA R8, P3, R20, R110, 0x2 ;  /* 0x0000006e14087211 */ /* 0x000fe400078610ff */
[----:B---3--:R-:W-:-:S05]  /*2df0*/  LOP3.LUT R5, R24, 0xffffe000, RZ, 0xc0, !PT ;  /* 0xffffe00018057812 */ /* 0x008fca00078ec0ff */
[----:B------:R-:W-:-:S04]  /*2e00*/  FMUL R5, R5, R88 ;  /* 0x0000005805057220 */ /* 0x000fc80000400000 */
[----:B------:R-:W-:Y:S01]  /*2e10*/  FFMA R99, R26, R19, R5 ;  /* 0x000000131a637223 */ /* 0x000fe20000000005 */
[----:B------:R-:W-:-:S04]  /*2e20*/  IMAD.IADD R5, R103, 0x1, R21 ;  /* 0x0000000167057824 */ /* 0x000fc800078e0215 */
[----:B------:R-:W-:Y:S02]  /*2e30*/  F2FP.TF32.F32.PACK_B R99, R99 ;  /* 0x00000063ff63723e */ /* 0x000fe400024050ff */
[----:B------:R-:W-:-:S03]  /*2e40*/  LEA.HI.X R9, R20, R111, R5, 0x2, P3 ;  /* 0x0000006f14097211 */ /* 0x000fc600018f1405 */
[----:B------:R2:W-:Y:S01]  /*2e50*/  @P0 STG.E desc[UR40][R12.64], R99 ;  /* 0x000000630c000986 */ /* 0x0005e2000c101928 */
[----:B------:R-:W-:Y:S05]  /*2e60*/  @!P1 BRA `(.L_x_33) ;  /* 0x0000000000049947 */ /* 0x000fea0003800000 */
[----:B------:R3:W5:Y:S02]  /*2e70*/  LDG.E.LTC128B R24, desc[UR40][R8.64+0x4] ;  /* 0x0000042808187981 */ /* 0x000764000c1e1920 */
.L_x_33:
[----:B------:R-:W-:Y:S05]  /*2e80*/  BSYNC B1 ;  /* 0x0000000000017941 */ /* 0x000fea0003800000 */
.L_x_32:
[----:B-----5:R-:W-:Y:S01]  /*2e90*/  LOP3.LUT R5, R24, 0xffffe000, RZ, 0xc0, !PT ;  /* 0xffffe00018057812 */ /* 0x020fe200078ec0ff */
[----:B------:R-:W-:Y:S01]  /*2ea0*/  BSSY B1, `(.L_x_34) ;  /* 0x0000009000017945 */ /* 0x000fe20003800000 */
[----:B------:R-:W-:-:S03]  /*2eb0*/  ISETP.GT.AND P0, PT, R4, 0x8, PT ;  /* 0x000000080400780c */ /* 0x000fc60003f04270 */
[----:B------:R-:W-:Y:S01]  /*2ec0*/  FMUL R14, R5, R88 ;  /* 0x00000058050e7220 */ /* 0x000fe20000400000 */
[----:B------:R-:W-:-:S03]  /*2ed0*/  ISETP.GT.AND P2, PT, R3, RZ, P0 ;  /* 0x000000ff0300720c */ /* 0x000fc60000744270 */
[----:B------:R-:W-:-:S05]  /*2ee0*/  FFMA R27, R27, R19, R14 ;  /* 0x000000131b1b7223 */ /* 0x000fca000000000e */
[----:B------:R-:W-:-:S05]  /*2ef0*/  F2FP.TF32.F32.PACK_B R27, R27 ;  /* 0x0000001bff1b723e */ /* 0x000fca00024050ff */
[----:B------:R4:W-:Y:S01]  /*2f00*/  @P1 STG.E desc[UR40][R12.64+0x4], R27 ;  /* 0x0000041b0c001986 */ /* 0x0009e2000c101928 */
[----:B------:R-:W-:Y:S05]  /*2f10*/  @!P2 BRA `(.L_x_35) ;  /* 0x000000000004a947 */ /* 0x000fea0003800000 */
[----:B------:R0:W5:Y:S02]  /*2f20*/  LDG.E.LTC128B R24, desc[UR40][R6.64+0x20] ;  /* 0x0000202806187981 */ /* 0x000164000c1e1920 */
.L_x_35:
[----:B------:R-:W-:Y:S05]  /*2f30*/  BSYNC B1 ;  /* 0x0000000000017941 */ /* 0x000fea0003800000 */
.L_x_34:
        /* <DEDUP_REMOVED lines=10> */
.L_x_37:
[----:B------:R-:W-:Y:S05]  /*2fe0*/  BSYNC B1 ;  /* 0x0000000000017941 */ /* 0x000fea0003800000 */
.L_x_36:
[----:B0----5:R-:W-:Y:S01]  /*2ff0*/  LOP3.LUT R5, R24, 0xffffe000, RZ, 0xc0, !PT ;  /* 0xffffe00018057812 */ /* 0x021fe200078ec0ff */
[----:B------:R-:W-:Y:S01]  /*3000*/  BSSY B1, `(.L_x_38) ;  /* 0x0000008000017945 */ /* 0x000fe20003800000 */
[----:B------:R-:W-:-:S03]  /*3010*/  ISETP.GT.AND P0, PT, R3, 0x8, P0 ;  /* 0x000000080300780c */ /* 0x000fc60000704270 */
[----:B------:R-:W-:-:S04]  /*3020*/  FMUL R14, R5, R88 ;  /* 0x00000058050e7220 */ /* 0x000fc80000400000 */
[----:B------:R-:W-:-:S05]  /*3030*/  FFMA R29, R29, R19, R14 ;  /* 0x000000131d1d7223 */ /* 0x000fca000000000e */
[----:B------:R-:W-:-:S05]  /*3040*/  F2FP.TF32.F32.PACK_B R29, R29 ;  /* 0x0000001dff1d723e */ /* 0x000fca00024050ff */
[----:B------:R0:W-:Y:S01]  /*3050*/  @P3 STG.E desc[UR40][R10.64+0x24], R29 ;  /* 0x0000241d0a003986 */ /* 0x0001e2000c101928 */
[----:B------:R-:W-:Y:S05]  /*3060*/  @!P0 BRA `(.L_x_39) ;  /* 0x0000000000048947 */ /* 0x000fea0003800000 */
[----:B------:R0:W5:Y:S02]  /*3070*/  LDG.E.LTC128B R24, desc[UR40][R8.64+0x20] ;  /* 0x0000202808187981 */ /* 0x000164000c1e1920 */
.L_x_39:
[----:B------:R-:W-:Y:S05]  /*3080*/  BSYNC B1 ;  /* 0x0000000000017941 */ /* 0x000fea0003800000 */
.L_x_38:
[----:B-----5:R-:W-:Y:S01]  /*3090*/  LOP3.LUT R5, R24, 0xffffe000, RZ, 0xc0, !PT ;  /* 0xffffe00018057812 */ /* 0x020fe200078ec0ff */
        /* <DEDUP_REMOVED lines=8> */
.L_x_41:
[----:B------:R-:W-:Y:S05]  /*3120*/  BSYNC B1 ;  /* 0x0000000000017941 */ /* 0x000fea0003800000 */
.L_x_40:
[----:B0----5:R-:W-:Y:S01]  /*3130*/  LOP3.LUT R5, R24, 0xffffe000, RZ, 0xc0, !PT ;  /* 0xffffe00018057812 */ /* 0x021fe200078ec0ff */
        /* <DEDUP_REMOVED lines=9> */
.L_x_43:
[----:B------:R-:W-:Y:S05]  /*31d0*/  BSYNC B1 ;  /* 0x0000000000017941 */ /* 0x000fea0003800000 */
.L_x_42:
        /* <DEDUP_REMOVED lines=10> */
.L_x_45:
[----:B------:R-:W-:Y:S05]  /*3280*/  BSYNC B1 ;  /* 0x0000000000017941 */ /* 0x000fea0003800000 */
.L_x_44:
        /* <DEDUP_REMOVED lines=9> */
.L_x_47:
[----:B------:R-:W-:Y:S05]  /*3320*/  BSYNC B1 ;  /* 0x0000000000017941 */ /* 0x000fea0003800000 */
.L_x_46:
        /* <DEDUP_REMOVED lines=9> */
.L_x_49:
[----:B------:R-:W-:Y:S05]  /*33c0*/  BSYNC B1 ;  /* 0x0000000000017941 */ /* 0x000fea0003800000 */
.L_x_48:
        /* <DEDUP_REMOVED lines=10> */
.L_x_51:
[----:B------:R-:W-:Y:S05]  /*3470*/  BSYNC B1 ;  /* 0x0000000000017941 */ /* 0x000fea0003800000 */
.L_x_50:
        /* <DEDUP_REMOVED lines=10> */
.L_x_53:
[----:B------:R-:W-:Y:S05]  /*3520*/  BSYNC B1 ;  /* 0x0000000000017941 */ /* 0x000fea0003800000 */
.L_x_52:
        /* <DEDUP_REMOVED lines=9> */
.L_x_55:
[----:B------:R-:W-:Y:S05]  /*35c0*/  BSYNC B1 ;  /* 0x0000000000017941 */ /* 0x000fea0003800000 */
.L_x_54:
        /* <DEDUP_REMOVED lines=9> */
.L_x_57:
[----:B------:R-:W-:Y:S05]  /*3660*/  BSYNC B1 ;  /* 0x0000000000017941 */ /* 0x000fea0003800000 */
.L_x_56:
        /* <DEDUP_REMOVED lines=10> */
.L_x_59:
[----:B------:R-:W-:Y:S05]  /*3710*/  BSYNC B1 ;  /* 0x0000000000017941 */ /* 0x000fea0003800000 */
.L_x_58:
        /* <DEDUP_REMOVED lines=10> */
.L_x_61:
[----:B------:R-:W-:Y:S05]  /*37c0*/  BSYNC B1 ;  /* 0x0000000000017941 */ /* 0x000fea0003800000 */
.L_x_60:
        /* <DEDUP_REMOVED lines=9> */
.L_x_63:
[----:B------:R-:W-:Y:S05]  /*3860*/  BSYNC B1 ;  /* 0x0000000000017941 */ /* 0x000fea0003800000 */
.L_x_62:
        /* <DEDUP_REMOVED lines=9> */
.L_x_65:
[----:B------:R-:W-:Y:S05]  /*3900*/  BSYNC B1 ;  /* 0x0000000000017941 */ /* 0x000fea0003800000 */
.L_x_64:
        /* <DEDUP_REMOVED lines=10> */
.L_x_67:
[----:B------:R-:W-:Y:S05]  /*39b0*/  BSYNC B1 ;  /* 0x0000000000017941 */ /* 0x000fea0003800000 */
.L_x_66:
        /* <DEDUP_REMOVED lines=10> */
.L_x_69:
[----:B------:R-:W-:Y:S05]  /*3a60*/  BSYNC B1 ;  /* 0x0000000000017941 */ /* 0x000fea0003800000 */
.L_x_68:
        /* <DEDUP_REMOVED lines=9> */
.L_x_71:
[----:B------:R-:W-:Y:S05]  /*3b00*/  BSYNC B1 ;  /* 0x0000000000017941 */ /* 0x000fea0003800000 */
.L_x_70:
        /* <DEDUP_REMOVED lines=9> */
.L_x_73:
[----:B------:R-:W-:Y:S05]  /*3ba0*/  BSYNC B1 ;  /* 0x0000000000017941 */ /* 0x000fea0003800000 */
.L_x_72:
        /* <DEDUP_REMOVED lines=10> */
.L_x_75:
[----:B------:R-:W-:Y:S05]  /*3c50*/  BSYNC B1 ;  /* 0x0000000000017941 */ /* 0x000fea0003800000 */
.L_x_74:
        /* <DEDUP_REMOVED lines=10> */
.L_x_77:
[----:B------:R-:W-:Y:S05]  /*3d00*/  BSYNC B1 ;  /* 0x0000000000017941 */ /* 0x000fea0003800000 */
.L_x_76:
        /* <DEDUP_REMOVED lines=9> */
.L_x_79:
[----:B------:R-:W-:Y:S05]  /*3da0*/  BSYNC B1 ;  /* 0x0000000000017941 */ /* 0x000fea0003800000 */
.L_x_78:
        /* <DEDUP_REMOVED lines=9> */
.L_x_81:
[----:B------:R-:W-:Y:S05]  /*3e40*/  BSYNC B1 ;  /* 0x0000000000017941 */ /* 0x000fea0003800000 */
.L_x_80:
        /* <DEDUP_REMOVED lines=10> */
.L_x_83:
[----:B------:R-:W-:Y:S05]  /*3ef0*/  BSYNC B1 ;  /* 0x0000000000017941 */ /* 0x000fea0003800000 */
.L_x_82:
        /* <DEDUP_REMOVED lines=10> */
.L_x_85:
[----:B------:R-:W-:Y:S05]  /*3fa0*/  BSYNC B1 ;  /* 0x0000000000017941 */ /* 0x000fea0003800000 */
.L_x_84:
        /* <DEDUP_REMOVED lines=9> */
.L_x_87:
[----:B------:R-:W-:Y:S05]  /*4040*/  BSYNC B1 ;  /* 0x0000000000017941 */ /* 0x000fea0003800000 */
.L_x_86:
        /* <DEDUP_REMOVED lines=9> */
.L_x_89:
[----:B------:R-:W-:Y:S05]  /*40e0*/  BSYNC B1 ;  /* 0x0000000000017941 */ /* 0x000fea0003800000 */
.L_x_88:
        /* <DEDUP_REMOVED lines=10> */
.L_x_91:
[----:B------:R-:W-:Y:S05]  /*4190*/  BSYNC B1 ;  /* 0x0000000000017941 */ /* 0x000fea0003800000 */
.L_x_90:
        /* <DEDUP_REMOVED lines=10> */
.L_x_93:
[----:B------:R-:W-:Y:S05]  /*4240*/  BSYNC B1 ;  /* 0x0000000000017941 */ /* 0x000fea0003800000 */
.L_x_92:
        /* <DEDUP_REMOVED lines=9> */
.L_x_95:
[----:B------:R-:W-:Y:S05]  /*42e0*/  BSYNC B1 ;  /* 0x0000000000017941 */ /* 0x000fea0003800000 */
.L_x_94:
        /* <DEDUP_REMOVED lines=9> */
.L_x_97:
[----:B------:R-:W-:Y:S05]  /*4380*/  BSYNC B1 ;  /* 0x0000000000017941 */ /* 0x000fea0003800000 */
.L_x_96:
        /* <DEDUP_REMOVED lines=10> */
.L_x_99:
[----:B------:R-:W-:Y:S05]  /*4430*/  BSYNC B1 ;  /* 0x0000000000017941 */ /* 0x000fea0003800000 */
.L_x_98:
        /* <DEDUP_REMOVED lines=10> */
.L_x_101:
[----:B------:R-:W-:Y:S05]  /*44e0*/  BSYNC B1 ;  /* 0x0000000000017941 */ /* 0x000fea0003800000 */
.L_x_100:
        /* <DEDUP_REMOVED lines=9> */
.L_x_103:
[----:B------:R-:W-:Y:S05]  /*4580*/  BSYNC B1 ;  /* 0x0000000000017941 */ /* 0x000fea0003800000 */
.L_x_102:
        /* <DEDUP_REMOVED lines=9> */
.L_x_105:
[----:B------:R-:W-:Y:S05]  /*4620*/  BSYNC B1 ;  /* 0x0000000000017941 */ /* 0x000fea0003800000 */
.L_x_104:
        /* <DEDUP_REMOVED lines=10> */
.L_x_107:
[----:B------:R-:W-:Y:S05]  /*46d0*/  BSYNC B1 ;  /* 0x0000000000017941 */ /* 0x000fea0003800000 */
.L_x_106:
        /* <DEDUP_REMOVED lines=10> */
.L_x_109:
[----:B------:R-:W-:Y:S05]  /*4780*/  BSYNC B1 ;  /* 0x0000000000017941 */ /* 0x000fea0003800000 */
.L_x_108:
        /* <DEDUP_REMOVED lines=9> */
.L_x_111:
[----:B------:R-:W-:Y:S05]  /*4820*/  BSYNC B1 ;  /* 0x0000000000017941 */ /* 0x000fea0003800000 */
.L_x_110:
        /* <DEDUP_REMOVED lines=9> */
.L_x_113:
[----:B------:R-:W-:Y:S05]  /*48c0*/  BSYNC B1 ;  /* 0x0000000000017941 */ /* 0x000fea0003800000 */
.L_x_112:
        /* <DEDUP_REMOVED lines=10> */
.L_x_115:
[----:B------:R-:W-:Y:S05]  /*4970*/  BSYNC B1 ;  /* 0x0000000000017941 */ /* 0x000fea0003800000 */
.L_x_114:
        /* <DEDUP_REMOVED lines=10> */
.L_x_117:
[----:B------:R-:W-:Y:S05]  /*4a20*/  BSYNC B1 ;  /* 0x0000000000017941 */ /* 0x000fea0003800000 */
.L_x_116:
        /* <DEDUP_REMOVED lines=9> */
.L_x_119:
[----:B------:R-:W-:Y:S05]  /*4ac0*/  BSYNC B1 ;  /* 0x0000000000017941 */ /* 0x000fea0003800000 */
.L_x_118:
        /* <DEDUP_REMOVED lines=9> */
.L_x_121:
[----:B------:R-:W-:Y:S05]  /*4b60*/  BSYNC B1 ;  /* 0x0000000000017941 */ /* 0x000fea0003800000 */
.L_x_120:
        /* <DEDUP_REMOVED lines=10> */
.L_x_123:
[----:B------:R-:W-:Y:S05]  /*4c10*/  BSYNC B1 ;  /* 0x0000000000017941 */ /* 0x000fea0003800000 */
.L_x_122:
        /* <DEDUP_REMOVED lines=10> */
.L_x_125:
[----:B------:R-:W-:Y:S05]  /*4cc0*/  BSYNC B1 ;  /* 0x0000000000017941 */ /* 0x000fea0003800000 */
.L_x_124:
        /* <DEDUP_REMOVED lines=9> */
.L_x_127:
[----:B------:R-:W-:Y:S05]  /*4d60*/  BSYNC B1 ;  /* 0x0000000000017941 */ /* 0x000fea0003800000 */
.L_x_126:
        /* <DEDUP_REMOVED lines=9> */
.L_x_129:
[----:B------:R-:W-:Y:S05]  /*4e00*/  BSYNC B1 ;  /* 0x0000000000017941 */ /* 0x000fea0003800000 */
.L_x_128:
        /* <DEDUP_REMOVED lines=10> */
.L_x_131:
[----:B------:R-:W-:Y:S05]  /*4eb0*/  BSYNC B1 ;  /* 0x0000000000017941 */ /* 0x000fea0003800000 */
.L_x_130:
        /* <DEDUP_REMOVED lines=10> */
.L_x_133:
[----:B------:R-:W-:Y:S05]  /*4f60*/  BSYNC B1 ;  /* 0x0000000000017941 */ /* 0x000fea0003800000 */
.L_x_132:
        /* <DEDUP_REMOVED lines=9> */
.L_x_135:
[----:B------:R-:W-:Y:S05]  /*5000*/  BSYNC B1 ;  /* 0x0000000000017941 */ /* 0x000fea0003800000 */
.L_x_134:
        /* <DEDUP_REMOVED lines=9> */
.L_x_137:
[----:B------:R-:W-:Y:S05]  /*50a0*/  BSYNC B1 ;  /* 0x0000000000017941 */ /* 0x000fea0003800000 */
.L_x_136:
        /* <DEDUP_REMOVED lines=10> */
.L_x_139:
[----:B------:R-:W-:Y:S05]  /*5150*/  BSYNC B1 ;  /* 0x0000000000017941 */ /* 0x000fea0003800000 */
.L_x_138:
        /* <DEDUP_REMOVED lines=10> */
.L_x_141:
[----:B------:R-:W-:Y:S05]  /*5200*/  BSYNC B1 ;  /* 0x0000000000017941 */ /* 0x000fea0003800000 */
.L_x_140:
        /* <DEDUP_REMOVED lines=9> */
.L_x_143:
[----:B------:R-:W-:Y:S05]  /*52a0*/  BSYNC B1 ;  /* 0x0000000000017941 */ /* 0x000fea0003800000 */
.L_x_142:
        /* <DEDUP_REMOVED lines=9> */
.L_x_145:
[----:B------:R-:W-:Y:S05]  /*5340*/  BSYNC B1 ;  /* 0x0000000000017941 */ /* 0x000fea0003800000 */
.L_x_144:
        /* <DEDUP_REMOVED lines=10> */
.L_x_147:
[----:B------:R-:W-:Y:S05]  /*53f0*/  BSYNC B1 ;  /* 0x0000000000017941 */ /* 0x000fea0003800000 */
.L_x_146:
[----:B-----5:R-:W-:Y:S01]  /*5400*/  LOP3.LUT R5, R24, 0xffffe000, RZ, 0xc0, !PT ;  /* 0xffffe00018057812 */ /* 0x020fe200078ec0ff */
[----:B------:R-:W-:Y:S01]  /*5410*/  BSSY B1, `(.L_x_148) ;  /* 0x000000b000017945 */ /* 0x000fe20003800000 */
[----:B------:R-:W-:Y:S01]  /*5420*/  ISETP.GT.AND P1, PT, R4, 0x79, PT ;  /* 0x000000790400780c */ /* 0x000fe20003f24270 */
[----:B------:R-:W-:Y:S02]  /*5430*/  @P2 IMAD.MOV.U32 R4, RZ, RZ, R10 ;  /* 0x000000ffff042224 */ /* 0x000fe400078e000a */
[----:B------:R-:W-:Y:S01]  /*5440*/  FMUL R5, R5, R88 ;  /* 0x0000005805057220 */ /* 0x000fe20000400000 */
[----:B------:R-:W-:-:S03]  /*5450*/  ISETP.GT.AND P3, PT, R3, RZ, P1 ;  /* 0x000000ff0300720c */ /* 0x000fc60000f64270 */
[----:B------:R-:W-:Y:S01]  /*5460*/  FFMA R15, R84, R19, R5 ;  /* 0x00000013540f7223 */ /* 0x000fe20000000005 */
[----:B------:R-:W-:-:S04]  /*5470*/  @P2 IMAD.MOV.U32 R5, RZ, RZ, R11 ;  /* 0x000000ffff052224 */ /* 0x000fc800078e000b */
[----:B------:R-:W-:-:S05]  /*5480*/  F2FP.TF32.F32.PACK_B R15, R15 ;  /* 0x0000000fff0f723e */ /* 0x000fca00024050ff */
[----:B------:R0:W-:Y:S01]  /*5490*/  @P2 STG.E desc[UR40][R4.64+0x1e0], R15 ;  /* 0x0001e00f04002986 */ /* 0x0001e2000c101928 */
[----:B------:R-:W-:Y:S05]  /*54a0*/  @!P3 BRA `(.L_x_149) ;  /* 0x000000000004b947 */ /* 0x000fea0003800000 */
[----:B------:R0:W5:Y:S02]  /*54b0*/  LDG.E.LTC128B R24, desc[UR40][R6.64+0x1e4] ;  /* 0x0001e42806187981 */ /* 0x000164000c1e1920 */
.L_x_149:
[----:B------:R-:W-:Y:S05]  /*54c0*/  BSYNC B1 ;  /* 0x0000000000017941 */ /* 0x000fea0003800000 */
.L_x_148:
        /* <DEDUP_REMOVED lines=9> */
.L_x_151:
[----:B------:R-:W-:Y:S05]  /*5560*/  BSYNC B1 ;  /* 0x0000000000017941 */ /* 0x000fea0003800000 */
.L_x_150:
[----:B-----5:R-:W-:Y:S01]  /*5570*/  LOP3.LUT R5, R24, 0xffffe000, RZ, 0xc0, !PT ;  /* 0xffffe00018057812 */ /* 0x020fe200078ec0ff */
[----:B------:R-:W-:Y:S01]  /*5580*/  @P0 IMAD.MOV.U32 R4, RZ, RZ, R12 ;  /* 0x000000ffff040224 */ /* 0x000fe200078e000c */
[----:B------:R-:W-:Y:S01]  /*5590*/  ISETP.GT.AND P1, PT, R3, 0x8, P1 ;  /* 0x000000080300780c */ /* 0x000fe20000f24270 */
[----:B------:R-:W-:Y:S02]  /*55a0*/  BSSY B1, `(.L_x_152) ;  /* 0x0000008000017945 */ /* 0x000fe40003800000 */
[----:B------:R-:W-:-:S04]  /*55b0*/  FMUL R5, R5, R88 ;  /* 0x0000005805057220 */ /* 0x000fc80000400000 */
[----:B-1----:R-:W-:Y:S01]  /*55c0*/  FFMA R7, R86, R19, R5 ;  /* 0x0000001356077223 */ /* 0x002fe20000000005 */
[----:B------:R-:W-:-:S04]  /*55d0*/  @P0 IMAD.MOV.U32 R5, RZ, RZ, R13 ;  /* 0x000000ffff050224 */ /* 0x000fc800078e000d */
[----:B------:R-:W-:-:S05]  /*55e0*/  F2FP.TF32.F32.PACK_B R7, R7 ;  /* 0x00000007ff07723e */ /* 0x000fca00024050ff */
[----:B------:R1:W-:Y:S01]  /*55f0*/  @P0 STG.E desc[UR40][R4.64+0x1e0], R7 ;  /* 0x0001e00704000986 */ /* 0x0003e2000c101928 */
[----:B------:R-:W-:Y:S05]  /*5600*/  @!P1 BRA `(.L_x_153) ;  /* 0x0000000000049947 */ /* 0x000fea0003800000 */
[----:B------:R0:W5:Y:S02]  /*5610*/  LDG.E.LTC128B R24, desc[UR40][R8.64+0x1e4] ;  /* 0x0001e42808187981 */ /* 0x000164000c1e1920 */
.L_x_153:
[----:B------:R-:W-:Y:S05]  /*5620*/  BSYNC B1 ;  /* 0x0000000000017941 */ /* 0x000fea0003800000 */
.L_x_152:
[----:B------:R-:W-:Y:S05]  /*5630*/  @!P1 BRA `(.L_x_154) ;  /* 0x0000001000e89947 */ /* 0x000fea0003800000 */
[----:B-----5:R-:W-:-:S05]  /*5640*/  LOP3.LUT R3, R24, 0xffffe000, RZ, 0xc0, !PT ;  /* 0xffffe00018037812 */ /* 0x020fca00078ec0ff */
[----:B-1----:R-:W-:-:S04]  /*5650*/  FMUL R4, R3, R88 ;  /* 0x0000005803047220 */ /* 0x002fc80000400000 */
[----:B------:R-:W-:-:S05]  /*5660*/  FFMA R87, R87, R19, R4 ;  /* 0x0000001357577223 */ /* 0x000fca0000000004 */
[----:B------:R-:W-:-:S05]  /*5670*/  F2FP.TF32.F32.PACK_B R87, R87 ;  /* 0x00000057ff57723e */ /* 0x000fca00024050ff */
[----:B------:R1:W-:Y:S01]  /*5680*/  STG.E desc[UR40][R12.64+0x1e4], R87 ;  /* 0x0001e4570c007986 */ /* 0x0003e2000c101928 */
[----:B------:R-:W-:Y:S05]  /*5690*/  BRA `(.L_x_154) ;  /* 0x0000001000d07947 */ /* 0x000fea0003800000 */
.L_x_29:
[----:B------:R-:W-:Y:S01]  /*56a0*/  ISETP.GT.AND P4, PT, R4, 0x1, PT ;  /* 0x000000010400780c */ /* 0x000fe20003f84270 */
[----:B------:R-:W-:Y:S01]  /*56b0*/  ULDC.64 UR4, c[0x0][0x5c0] ;  /* 0x0001700000047ab9 */ /* 0x000fe20000000a00 */
[-C--:B------:R-:W-:Y:S01]  /*56c0*/  FMUL R5, R24, R19.reuse ;  /* 0x0000001318057220 */ /* 0x080fe20000400000 */
[----:B------:R-:W-:Y:S01]  /*56d0*/  LEA R6, P3, R102, UR4, 0x2 ;  /* 0x0000000466067c11 */ /* 0x000fe2000f8610ff */
[-C--:B------:R-:W-:Y:S01]  /*56e0*/  FMUL R25, R25, R19.reuse ;  /* 0x0000001319197220 */ /* 0x080fe20000400000 */
[----:B------:R-:W-:Y:S01]  /*56f0*/  ISETP.GT.AND P1, PT, R3, RZ, P4 ;  /* 0x000000ff0300720c */ /* 0x000fe20002724270 */
[-C--:B------:R-:W-:Y:S01]  /*5700*/  FMUL R11, R26, R19.reuse ;  /* 0x000000131a0b7220 */ /* 0x080fe20000400000 */
[----:B------:R-:W-:Y:S01]  /*5710*/  LEA.HI.X R7, R102, UR5, R113, 0x2, P3 ;  /* 0x0000000566077c11 */ /* 0x000fe200098f1471 */
[----:B------:R-:W-:Y:S01]  /*5720*/  FMUL R27, R27, R19 ;  /* 0x000000131b1b7220 */ /* 0x000fe20000400000 */
[----:B------:R-:W-:Y:S01]  /*5730*/  F2FP.TF32.F32.PACK_B R5, R5 ;  /* 0x00000005ff05723e */ /* 0x000fe200024050ff */
[----:B------:R-:W-:Y:S01]  /*5740*/  FMUL R29, R29, R19 ;  /* 0x000000131d1d7220 */ /* 0x000fe20000400000 */
[----:B------:R-:W-:Y:S01]  /*5750*/  F2FP.TF32.F32.PACK_B R25, R25 ;  /* 0x00000019ff19723e */ /* 0x000fe200024050ff */
[-C--:B------:R-:W-:Y:S01]  /*5760*/  FMUL R31, R31, R19.reuse ;  /* 0x000000131f1f7220 */ /* 0x080fe20000400000 */
[C---:B------:R-:W-:Y:S01]  /*5770*/  SHF.L.U64.HI R9, R92.reuse, 0x2, R91 ;  /* 0x000000025c097819 */ /* 0x040fe2000001025b */
[----:B------:R0:W-:Y:S01]  /*5780*/  @P2 STG.E desc[UR40][R6.64], R5 ;  /* 0x0000000506002986 */ /* 0x0001e2000c101928 */
[----:B------:R-:W-:Y:S01]  /*5790*/  LEA R8, P3, R92, R6, 0x2 ;  /* 0x000000065c087211 */ /* 0x000fe200078610ff */
[-C--:B------:R-:W-:Y:S01]  /*57a0*/  FMUL R13, R32, R19.reuse ;  /* 0x00000013200d7220 */ /* 0x080fe20000400000 */
[C---:B------:R-:W-:Y:S01]  /*57b0*/  ISETP.GT.AND P2, PT, R4.reuse, 0x8, PT ;  /* 0x000000080400780c */ /* 0x040fe20003f44270 */
[----:B------:R-:W-:Y:S01]  /*57c0*/  @P1 STG.E desc[UR40][R6.64+0x4], R25 ;  /* 0x0000041906001986 */ /* 0x000fe2000c101928 */
[----:B------:R-:W-:Y:S01]  /*57d0*/  ISETP.GT.AND P1, PT, R4, 0x9, PT ;  /* 0x000000090400780c */ /* 0x000fe20003f24270 */
[----:B------:R-:W-:Y:S01]  /*57e0*/  IMAD.X R9, R9, 0x1, R7, P3 ;  /* 0x0000000109097824 */ /* 0x000fe200018e0607 */
[----:B------:R-:W-:Y:S01]  /*57f0*/  ISETP.GT.AND P0, PT, R3, 0x8, P0 ;  /* 0x000000080300780c */ /* 0x000fe20000704270 */
[-C--:B------:R-:W-:Y:S01]  /*5800*/  FMUL R33, R33, R19.reuse ;  /* 0x0000001321217220 */ /* 0x080fe20000400000 */
[----:B------:R-:W-:Y:S01]  /*5810*/  ISETP.GT.AND P4, PT, R3, 0x8, P4 ;  /* 0x000000080300780c */ /* 0x000fe20002784270 */
[-C--:B------:R-:W-:Y:S01]  /*5820*/  FMUL R35, R35, R19.reuse ;  /* 0x0000001323237220 */ /* 0x080fe20000400000 */
[C---:B------:R-:W-:Y:S01]  /*5830*/  ISETP.GT.AND P5, PT, R3.reuse, RZ, P2 ;  /* 0x000000ff0300720c */ /* 0x040fe200017a4270 */
[-C--:B0-----:R-:W-:Y:S01]  /*5840*/  FMUL R5, R28, R19.reuse ;  /* 0x000000131c057220 */ /* 0x081fe20000400000 */
[----:B------:R-:W-:Y:S01]  /*5850*/  ISETP.GT.AND P3, PT, R3, RZ, P1 ;  /* 0x000000ff0300720c */ /* 0x000fe20000f64270 */
[----:B------:R-:W-:Y:S01]  /*5860*/  FMUL R37, R37, R19 ;  /* 0x0000001325257220 */ /* 0x000fe20000400000 */
[----:B------:R-:W-:Y:S01]  /*5870*/  F2FP.TF32.F32.PACK_B R11, R11 ;  /* 0x0000000bff0b723e */ /* 0x000fe200024050ff */
[----:B------:R-:W-:Y:S01]  /*5880*/  FMUL R39, R39, R19 ;  /* 0x0000001327277220 */ /* 0x000fe20000400000 */
[----:B------:R-:W-:Y:S01]  /*5890*/  F2FP.TF32.F32.PACK_B R27, R27 ;  /* 0x0000001bff1b723e */ /* 0x000fe200024050ff */
[----:B------:R-:W-:Y:S01]  /*58a0*/  FMUL R41, R41, R19 ;  /* 0x0000001329297220 */ /* 0x000fe20000400000 */
[----:B------:R-:W-:Y:S01]  /*58b0*/  F2FP.TF32.F32.PACK_B R5, R5 ;  /* 0x00000005ff05723e */ /* 0x000fe200024050ff */
[----:B------:R0:W-:Y:S01]  /*58c0*/  @P0 STG.E desc[UR40][R8.64], R11 ;  /* 0x0000000b08000986 */ /* 0x0001e2000c101928 */
[----:B------:R-:W-:Y:S01]  /*58d0*/  F2FP.TF32.F32.PACK_B R29, R29 ;  /* 0x0000001dff1d723e */ /* 0x000fe200024050ff */
[-C--:B------:R-:W-:Y:S01]  /*58e0*/  FMUL R43, R43, R19.reuse ;  /* 0x000000132b2b7220 */ /* 0x080fe20000400000 */
[C---:B------:R-:W-:Y:S01]  /*58f0*/  ISETP.GT.AND P0, PT, R4.reuse, 0x10, PT ;  /* 0x000000100400780c */ /* 0x040fe20003f04270 */
[----:B------:R-:W-:Y:S01]  /*5900*/  @P4 STG.E desc[UR40][R8.64+0x4], R27 ;  /* 0x0000041b08004986 */ /* 0x000fe2000c101928 */
[----:B------:R-:W-:Y:S01]  /*5910*/  ISETP.GT.AND P2, PT, R3, 0x8, P2 ;  /* 0x000000080300780c */ /* 0x000fe20001744270 */
[-C--:B------:R-:W-:Y:S01]  /*5920*/  FMUL R45, R45, R19.reuse ;  /* 0x000000132d2d7220 */ /* 0x080fe20000400000 */
[C---:B------:R-:W-:Y:S01]  /*5930*/  ISETP.GT.AND P1, PT, R3.reuse, 0x8, P1 ;  /* 0x000000080300780c */ /* 0x040fe20000f24270 */
[----:B------:R1:W-:Y:S01]  /*5940*/  @P5 STG.E desc[UR40][R6.64+0x20], R5 ;  /* 0x0000200506005986 */ /* 0x0003e2000c101928 */
[----:B------:R-:W-:Y:S01]  /*5950*/  ISETP.GT.AND P5, PT, R3, RZ, P0 ;  /* 0x000000ff0300720c */ /* 0x000fe200007a4270 */
[----:B------:R-:W-:Y:S01]  /*5960*/  FMUL R47, R47, R19 ;  /* 0x000000132f2f7220 */ /* 0x000fe20000400000 */
[----:B------:R-:W-:Y:S01]  /*5970*/  F2FP.TF32.F32.PACK_B R31, R31 ;  /* 0x0000001fff1f723e */ /* 0x000fe200024050ff */
[----:B------:R-:W-:Y:S01]  /*5980*/  @P3 STG.E desc[UR40][R6.64+0x24], R29 ;  /* 0x0000241d06003986 */ /* 0x000fe2000c101928 */
[----:B------:R-:W-:Y:S01]  /*5990*/  ISETP.GT.AND P3, PT, R4, 0x11, PT ;  /* 0x000000110400780c */ /* 0x000fe20003f64270 */
[----:B0-----:R-:W-:Y:S01]  /*59a0*/  FMUL R11, R30, R19 ;  /* 0x000000131e0b7220 */ /* 0x001fe20000400000 */
[----:B------:R-:W-:Y:S01]  /*59b0*/  F2FP.TF32.F32.PACK_B R13, R13 ;  /* 0x0000000dff0d723e */ /* 0x000fe200024050ff */
[-C--:B------:R-:W-:Y:S01]  /*59c0*/  FMUL R49, R49, R19.reuse ;  /* 0x0000001331317220 */ /* 0x080fe20000400000 */
[----:B------:R-:W-:Y:S01]  /*59d0*/  ISETP.GT.AND P4, PT, R3, RZ, P3 ;  /* 0x000000ff0300720c */ /* 0x000fe20001f84270 */
[----:B------:R-:W-:Y:S01]  /*59e0*/  FMUL R51, R51, R19 ;  /* 0x0000001333337220 */ /* 0x000fe20000400000 */
[----:B------:R-:W-:Y:S01]  /*59f0*/  F2FP.TF32.F32.PACK_B R11, R11 ;  /* 0x0000000bff0b723e */ /* 0x000fe200024050ff */
[----:B-1----:R-:W-:Y:S01]  /*5a00*/  FMUL R5, R34, R19 ;  /* 0x0000001322057220 */ /* 0x002fe20000400000 */
[----:B------:R-:W-:Y:S01]  /*5a10*/  F2FP.TF32.F32.PACK_B R33, R33 ;  /* 0x00000021ff21723e */ /* 0x000fe200024050ff */
[-C--:B------:R-:W-:Y:S01]  /*5a20*/  FMUL R53, R53, R19.reuse ;  /* 0x0000001335357220 */ /* 0x080fe20000400000 */
[----:B------:R-:W-:Y:S01]  /*5a30*/  ISETP.GT.AND P0, PT, R3, 0x8, P0 ;  /* 0x000000080300780c */ /* 0x000fe20000704270 */
[----:B------:R0:W-:Y:S01]  /*5a40*/  @P2 STG.E desc[UR40][R8.64+0x20], R11 ;  /* 0x0000200b08002986 */ /* 0x0001e2000c101928 */
[C---:B------:R-:W-:Y:S01]  /*5a50*/  ISETP.GT.AND P2, PT, R4.reuse, 0x19, PT ;  /* 0x000000190400780c */ /* 0x040fe20003f44270 */
[----:B------:R-:W-:Y:S01]  /*5a60*/  FMUL R55, R55, R19 ;  /* 0x0000001337377220 */ /* 0x000fe20000400000 */
[----:B------:R-:W-:Y:S01]  /*5a70*/  F2FP.TF32.F32.PACK_B R5, R5 ;  /* 0x00000005ff05723e */ /* 0x000fe200024050ff */
[----:B------:R-:W-:Y:S01]  /*5a80*/  @P1 STG.E desc[UR40][R8.64+0x24], R31 ;  /* 0x0000241f08001986 */ /* 0x000fe2000c101928 */
[----:B------:R-:W-:Y:S01]  /*5a90*/  ISETP.GT.AND P1, PT, R4, 0x18, PT ;  /* 0x000000180400780c */ /* 0x000fe20003f24270 */
[----:B------:R-:W-:Y:S01]  /*5aa0*/  FMUL R57, R57, R19 ;  /* 0x0000001339397220 */ /* 0x000fe20000400000 */
[----:B------:R-:W-:Y:S01]  /*5ab0*/  F2FP.TF32.F32.PACK_B R35, R35 ;  /* 0x00000023ff23723e */ /* 0x000fe200024050ff */
[----:B------:R1:W-:Y:S01]  /*5ac0*/  @P5 STG.E desc[UR40][R6.64+0x40], R13 ;  /* 0x0000400d06005986 */ /* 0x0003e2000c101928 */
[----:B------:R-:W-:Y:S01]  /*5ad0*/  ISETP.GT.AND P5, PT, R3, RZ, P1 ;  /* 0x000000ff0300720c */ /* 0x000fe20000fa4270 */
[----:B------:R-:W-:Y:S01]  /*5ae0*/  FMUL R59, R59, R19 ;  /* 0x000000133b3b7220 */ /* 0x000fe20000400000 */
[----:B------:R-:W-:Y:S01]  /*5af0*/  F2FP.TF32.F32.PACK_B R37, R37 ;  /* 0x00000025ff25723e */ /* 0x000fe200024050ff */
[----:B------:R-:W-:Y:S01]  /*5b00*/  @P4 STG.E desc[UR40][R6.64+0x44], R33 ;  /* 0x0000442106004986 */ /* 0x000fe2000c101928 */
[C---:B------:R-:W-:Y:S01]  /*5b10*/  ISETP.GT.AND P4, PT, R3.reuse, 0x8, P3 ;  /* 0x000000080300780c */ /* 0x040fe20001f84270 */
[-C--:B0-----:R-:W-:Y:S01]  /*5b20*/  FMUL R11, R36, R19.reuse ;  /* 0x00000013240b7220 */ /* 0x081fe20000400000 */
[----:B------:R-:W-:Y:S01]  /*5b30*/  ISETP.GT.AND P3, PT, R3, RZ, P2 ;  /* 0x000000ff0300720c */ /* 0x000fe20001764270 */
[----:B------:R0:W-:Y:S01]  /*5b40*/  @P0 STG.E desc[UR40][R8.64+0x40], R5 ;  /* 0x0000400508000986 */ /* 0x0001e2000c101928 */
[----:B------:R-:W-:Y:S01]  /*5b50*/  ISETP.GT.AND P0, PT, R4, 0x20, PT ;  /* 0x000000200400780c */ /* 0x000fe20003f04270 */
[----:B------:R-:W-:Y:S01]  /*5b60*/  FMUL R61, R61, R19 ;  /* 0x000000133d3d7220 */ /* 0x000fe20000400000 */
[----:B------:R-:W-:Y:S01]  /*5b70*/  F2FP.TF32.F32.PACK_B R11, R11 ;  /* 0x0000000bff0b723e */ /* 0x000fe200024050ff */
[-C--:B-1----:R-:W-:Y:S01]  /*5b80*/  FMUL R13, R40, R19.reuse ;  /* 0x00000013280d7220 */ /* 0x082fe20000400000 */
[----:B------:R-:W-:Y:S01]  /*5b90*/  ISETP.GT.AND P1, PT, R3, 0x8, P1 ;  /* 0x000000080300780c */ /* 0x000fe20000f24270 */
[----:B------:R-:W-:Y:S01]  /*5ba0*/  FMUL R63, R63, R19 ;  /* 0x000000133f3f7220 */ /* 0x000fe20000400000 */
[----:B------:R-:W-:Y:S01]  /*5bb0*/  F2FP.TF32.F32.PACK_B R39, R39 ;  /* 0x00000027ff27723e */ /* 0x000fe200024050ff */
[----:B------:R-:W-:Y:S01]  /*5bc0*/  FMUL R65, R65, R19 ;  /* 0x0000001341417220 */ /* 0x000fe20000400000 */
[----:B------:R-:W-:Y:S01]  /*5bd0*/  F2FP.TF32.F32.PACK_B R13, R13 ;  /* 0x0000000dff0d723e */ /* 0x000fe200024050ff */
[----:B------:R-:W-:Y:S01]  /*5be0*/  @P4 STG.E desc[UR40][R8.64+0x44], R35 ;  /* 0x0000442308004986 */ /* 0x000fe2000c101928 */
[C---:B------:R-:W-:Y:S01]  /*5bf0*/  ISETP.GT.AND P4, PT, R3.reuse, 0x8, P2 ;  /* 0x000000080300780c */ /* 0x040fe20001784270 */
[-C--:B0-----:R-:W-:Y:S01]  /*5c00*/  FMUL R5, R38, R19.reuse ;  /* 0x0000001326057220 */ /* 0x081fe20000400000 */
[C---:B------:R-:W-:Y:S01]  /*5c10*/  ISETP.GT.AND P2, PT, R4.reuse, 0x21, PT ;  /* 0x000000210400780c */ /* 0x040fe20003f44270 */
[----:B------:R0:W-:Y:S01]  /*5c20*/  @P5 STG.E desc[UR40][R6.64+0x60], R11 ;  /* 0x0000600b06005986 */ /* 0x0001e2000c101928 */
[----:B------:R-:W-:Y:S01]  /*5c30*/  ISETP.GT.AND P5, PT, R3, RZ, P0 ;  /* 0x000000ff0300720c */ /* 0x000fe200007a4270 */
[----:B------:R-:W-:Y:S01]  /*5c40*/  FMUL R67, R67, R19 ;  /* 0x0000001343437220 */ /* 0x000fe20000400000 */
[----:B------:R-:W-:Y:S01]  /*5c50*/  F2FP.TF32.F32.PACK_B R5, R5 ;  /* 0x00000005ff05723e */ /* 0x000fe200024050ff */
[----:B------:R-:W-:Y:S01]  /*5c60*/  @P3 STG.E desc[UR40][R6.64+0x64], R37 ;  /* 0x0000642506003986 */ /* 0x000fe2000c101928 */
[----:B------:R-:W-:Y:S01]  /*5c70*/  ISETP.GT.AND P3, PT, R3, RZ, P2 ;  /* 0x000000ff0300720c */ /* 0x000fe20001764270 */
[----:B------:R-:W-:Y:S01]  /*5c80*/  FMUL R69, R69, R19 ;  /* 0x0000001345457220 */ /* 0x000fe20000400000 */
[----:B------:R-:W-:Y:S01]  /*5c90*/  F2FP.TF32.F32.PACK_B R41, R41 ;  /* 0x00000029ff29723e */ /* 0x000fe200024050ff */
[----:B------:R1:W-:Y:S01]  /*5ca0*/  @P1 STG.E desc[UR40][R8.64+0x60], R5 ;  /* 0x0000600508001986 */ /* 0x0003e2000c101928 */
[----:B------:R-:W-:Y:S01]  /*5cb0*/  ISETP.GT.AND P1, PT, R4, 0x28, PT ;  /* 0x000000280400780c */ /* 0x000fe20003f24270 */
[-C--:B------:R-:W-:Y:S01]  /*5cc0*/  FMUL R71, R71, R19.reuse ;  /* 0x0000001347477220 */ /* 0x080fe20000400000 */
[C---:B------:R-:W-:Y:S01]  /*5cd0*/  ISETP.GT.AND P0, PT, R3.reuse, 0x8, P0 ;  /* 0x000000080300780c */ /* 0x040fe20000704270 */
[----:B------:R-:W-:Y:S01]  /*5ce0*/  @P4 STG.E desc[UR40][R8.64+0x64], R39 ;  /* 0x0000642708004986 */ /* 0x000fe2000c101928 */
[C---:B------:R-:W-:Y:S01]  /*5cf0*/  ISETP.GT.AND P4, PT, R3.reuse, 0x8, P2 ;  /* 0x000000080300780c */ /* 0x040fe20001784270 */
[-C--:B0-----:R-:W-:Y:S01]  /*5d00*/  FMUL R11, R44, R19.reuse ;  /* 0x000000132c0b7220 */ /* 0x081fe20000400000 */
[----:B------:R-:W-:Y:S01]  /*5d10*/  ISETP.GT.AND P2, PT, R4, 0x29, PT ;  /* 0x000000290400780c */ /* 0x000fe20003f44270 */
[----:B------:R0:W-:Y:S01]  /*5d20*/  @P5 STG.E desc[UR40][R6.64+0x80], R13 ;  /* 0x0000800d06005986 */ /* 0x0001e2000c101928 */
[----:B------:R-:W-:Y:S01]  /*5d30*/  ISETP.GT.AND P5, PT, R3, RZ, P1 ;  /* 0x000000ff0300720c */ /* 0x000fe20000fa4270 */
[----:B------:R-:W-:Y:S01]  /*5d40*/  FMUL R73, R73, R19 ;  /* 0x0000001349497220 */ /* 0x000fe20000400000 */
[----:B------:R-:W-:Y:S01]  /*5d50*/  F2FP.TF32.F32.PACK_B R43, R43 ;  /* 0x0000002bff2b723e */ /* 0x000fe200024050ff */
[-C--:B-1----:R-:W-:Y:S01]  /*5d60*/  FMUL R5, R42, R19.reuse ;  /* 0x000000132a057220 */ /* 0x082fe20000400000 */
[----:B------:R-:W-:Y:S01]  /*5d70*/  @P3 STG.E desc[UR40][R6.64+0x84], R41 ;  /* 0x0000842906003986 */ /* 0x000fe2000c101928 */
[----:B------:R-:W-:Y:S01]  /*5d80*/  ISETP.GT.AND P3, PT, R3, RZ, P2 ;  /* 0x000000ff0300720c */ /* 0x000fe20001764270 */
[----:B------:R-:W-:Y:S01]  /*5d90*/  FMUL R75, R75, R19 ;  /* 0x000000134b4b7220 */ /* 0x000fe20000400000 */
[----:B------:R-:W-:Y:S01]  /*5da0*/  F2FP.TF32.F32.PACK_B R11, R11 ;  /* 0x0000000bff0b723e */ /* 0x000fe200024050ff */
[----:B------:R-:W-:Y:S01]  /*5db0*/  FMUL R77, R77, R19 ;  /* 0x000000134d4d7220 */ /* 0x000fe20000400000 */
[----:B------:R-:W-:Y:S01]  /*5dc0*/  F2FP.TF32.F32.PACK_B R5, R5 ;  /* 0x00000005ff05723e */ /* 0x000fe200024050ff */
[----:B------:R-:W-:Y:S01]  /*5dd0*/  FMUL R79, R79, R19 ;  /* 0x000000134f4f7220 */ /* 0x000fe20000400000 */
[----:B------:R-:W-:Y:S01]  /*5de0*/  F2FP.TF32.F32.PACK_B R45, R45 ;  /* 0x0000002dff2d723e */ /* 0x000fe200024050ff */
[-C--:B0-----:R-:W-:Y:S01]  /*5df0*/  FMUL R13, R48, R19.reuse ;  /* 0x00000013300d7220 */ /* 0x081fe20000400000 */
[----:B------:R-:W-:Y:S01]  /*5e00*/  ISETP.GT.AND P1, PT, R3, 0x8, P1 ;  /* 0x000000080300780c */ /* 0x000fe20000f24270 */
[----:B------:R0:W-:Y:S01]  /*5e10*/  @P0 STG.E desc[UR40][R8.64+0x80], R5 ;  /* 0x0000800508000986 */ /* 0x0001e2000c101928 */
[----:B------:R-:W-:Y:S01]  /*5e20*/  ISETP.GT.AND P0, PT, R4, 0x30, PT ;  /* 0x000000300400780c */ /* 0x000fe20003f04270 */
[----:B------:R-:W-:Y:S01]  /*5e30*/  FMUL R81, R81, R19 ;  /* 0x0000001351517220 */ /* 0x000fe20000400000 */
[----:B------:R-:W-:Y:S01]  /*5e40*/  F2FP.TF32.F32.PACK_B R47, R47 ;  /* 0x0000002fff2f723e */ /* 0x000fe200024050ff */
[----:B------:R-:W-:Y:S01]  /*5e50*/  @P4 STG.E desc[UR40][R8.64+0x84], R43 ;  /* 0x0000842b08004986 */ /* 0x000fe2000c101928 */
[C---:B------:R-:W-:Y:S01]  /*5e60*/  ISETP.GT.AND P4, PT, R3.reuse, 0x8, P2 ;  /* 0x000000080300780c */ /* 0x040fe20001784270 */
[-C--:B------:R-:W-:Y:S01]  /*5e70*/  FMUL R15, R82, R19.reuse ;  /* 0x00000013520f7220 */ /* 0x080fe20000400000 */
[----:B------:R-:W-:Y:S01]  /*5e80*/  ISETP.GT.AND P2, PT, R4, 0x31, PT ;  /* 0x000000310400780c */ /* 0x000fe20003f44270 */
[----:B------:R1:W-:Y:S01]  /*5e90*/  @P5 STG.E desc[UR40][R6.64+0xa0], R11 ;  /* 0x0000a00b06005986 */ /* 0x0003e2000c101928 */
[----:B------:R-:W-:Y:S01]  /*5ea0*/  ISETP.GT.AND P5, PT, R3, RZ, P0 ;  /* 0x000000ff0300720c */ /* 0x000fe200007a4270 */
[----:B------:R-:W-:Y:S01]  /*5eb0*/  FMUL R83, R83, R19 ;  /* 0x0000001353537220 */ /* 0x000fe20000400000 */
[----:B------:R-:W-:Y:S01]  /*5ec0*/  F2FP.TF32.F32.PACK_B R13, R13 ;  /* 0x0000000dff0d723e */ /* 0x000fe200024050ff */
[-C--:B0-----:R-:W-:Y:S01]  /*5ed0*/  FMUL R5, R46, R19.reuse ;  /* 0x000000132e057220 */ /* 0x081fe20000400000 */
[----:B------:R-:W-:Y:S01]  /*5ee0*/  @P3 STG.E desc[UR40][R6.64+0xa4], R45 ;  /* 0x0000a42d06003986 */ /* 0x000fe2000c101928 */
[----:B------:R-:W-:Y:S01]  /*5ef0*/  ISETP.GT.AND P3, PT, R3, RZ, P2 ;  /* 0x000000ff0300720c */ /* 0x000fe20001764270 */
[----:B------:R-:W-:Y:S01]  /*5f00*/  FMUL R21, R84, R19 ;  /* 0x0000001354157220 */ /* 0x000fe20000400000 */
[----:B------:R-:W-:Y:S01]  /*5f10*/  F2FP.TF32.F32.PACK_B R49, R49 ;  /* 0x00000031ff31723e */ /* 0x000fe200024050ff */
[----:B------:R-:W-:Y:S01]  /*5f20*/  FMUL R85, R85, R19 ;  /* 0x0000001355557220 */ /* 0x000fe20000400000 */
[----:B------:R-:W-:Y:S01]  /*5f30*/  F2FP.TF32.F32.PACK_B R5, R5 ;  /* 0x00000005ff05723e */ /* 0x000fe200024050ff */
[-C--:B------:R-:W-:Y:S01]  /*5f40*/  FMUL R87, R87, R19.reuse ;  /* 0x0000001357577220 */ /* 0x080fe20000400000 */
[----:B------:R-:W-:Y:S01]  /*5f50*/  ISETP.GT.AND P0, PT, R3, 0x8, P0 ;  /* 0x000000080300780c */ /* 0x000fe20000704270 */
[----:B-1----:R-:W-:Y:S01]  /*5f60*/  FMUL R11, R52, R19 ;  /* 0x00000013340b7220 */ /* 0x002fe20000400000 */
[----:B------:R-:W-:Y:S01]  /*5f70*/  F2FP.TF32.F32.PACK_B R51, R51 ;  /* 0x00000033ff33723e */ /* 0x000fe200024050ff */
[----:B------:R0:W-:Y:S01]  /*5f80*/  @P1 STG.E desc[UR40][R8.64+0xa0], R5 ;  /* 0x0000a00508001986 */ /* 0x0001e2000c101928 */
[----:B------:R-:W-:-:S02]  /*5f90*/  ISETP.GT.AND P1, PT, R4, 0x38, PT ;  /* 0x000000380400780c */ /* 0x000fc40003f24270 */
[----:B------:R-:W-:Y:S01]  /*5fa0*/  F2FP.TF32.F32.PACK_B R11, R11 ;  /* 0x0000000bff0b723e */ /* 0x000fe200024050ff */
[----:B------:R-:W-:Y:S01]  /*5fb0*/  @P4 STG.E desc[UR40][R8.64+0xa4], R47 ;  /* 0x0000a42f08004986 */ /* 0x000fe2000c101928 */
[C---:B------:R-:W-:Y:S02]  /*5fc0*/  ISETP.GT.AND P4, PT, R3.reuse, 0x8, P2 ;  /* 0x000000080300780c */ /* 0x040fe40001784270 */
[----:B------:R-:W-:Y:S01]  /*5fd0*/  ISETP.GT.AND P2, PT, R4, 0x39, PT ;  /* 0x000000390400780c */ /* 0x000fe20003f44270 */
[----:B------:R1:W-:Y:S01]  /*5fe0*/  @P5 STG.E desc[UR40][R6.64+0xc0], R13 ;  /* 0x0000c00d06005986 */ /* 0x0003e2000c101928 */
[C---:B------:R-:W-:Y:S02]  /*5ff0*/  ISETP.GT.AND P5, PT, R3.reuse, RZ, P1 ;  /* 0x000000ff0300720c */ /* 0x040fe40000fa4270 */
[----:B------:R-:W-:Y:S01]  /*6000*/  F2FP.TF32.F32.PACK_B R53, R53 ;  /* 0x00000035ff35723e */ /* 0x000fe200024050ff */
[----:B0-----:R-:W-:Y:S01]  /*6010*/  FMUL R5, R50, R19 ;  /* 0x0000001332057220 */ /* 0x001fe20000400000 */
[----:B------:R-:W-:Y:S01]  /*6020*/  @P3 STG.E desc[UR40][R6.64+0xc4], R49 ;  /* 0x0000c43106003986 */ /* 0x000fe2000c101928 */
[----:B------:R-:W-:-:S02]  /*6030*/  ISETP.GT.AND P3, PT, R3, RZ, P2 ;  /* 0x000000ff0300720c */ /* 0x000fc40001764270 */
[----:B------:R-:W-:Y:S02]  /*6040*/  ISETP.GT.AND P1, PT, R3, 0x8, P1 ;  /* 0x000000080300780c */ /* 0x000fe40000f24270 */
[----:B------:R-:W-:Y:S01]  /*6050*/  F2FP.TF32.F32.PACK_B R5, R5 ;  /* 0x00000005ff05723e */ /* 0x000fe200024050ff */
[----:B-1----:R-:W-:Y:S01]  /*6060*/  FMUL R13, R56, R19 ;  /* 0x00000013380d7220 */ /* 0x002fe20000400000 */
[----:B------:R-:W-:-:S03]  /*6070*/  F2FP.TF32.F32.PACK_B R55, R55 ;  /* 0x00000037ff37723e */ /* 0x000fc600024050ff */
[----:B------:R0:W-:Y:S01]  /*6080*/  @P0 STG.E desc[UR40][R8.64+0xc0], R5 ;  /* 0x0000c00508000986 */ /* 0x0001e2000c101928 */
[C---:B------:R-:W-:Y:S02]  /*6090*/  ISETP.GT.AND P0, PT, R4.reuse, 0x40, PT ;  /* 0x000000400400780c */ /* 0x040fe40003f04270 */
        /* <DEDUP_REMOVED lines=71> */
[----:B------:R-:W-:Y:S01]  /*6510*/  @P3 STG.E desc[UR40][R6.64+0x164], R69 ;  /* 0x0001644506003986 */ /* 0x000fe2000c101928 */
[----:B0-----:R-:W-:Y:S01]  /*6520*/  FMUL R5, R70, R19 ;  /* 0x0000001346057220 */ /* 0x001fe20000400000 */
[----:B------:R-:W-:-:S02]  /*6530*/  ISETP.GT.AND P3, PT, R3, RZ, P2 ;  /* 0x000000ff0300720c */ /* 0x000fc40001764270 */
[----:B------:R-:W-:Y:S02]  /*6540*/  ISETP.GT.AND P0, PT, R3, 0x8, P0 ;  /* 0x000000080300780c */ /* 0x000fe40000704270 */
[----:B------:R-:W-:Y:S01]  /*6550*/  F2FP.TF32.F32.PACK_B R5, R5 ;  /* 0x00000005ff05723e */ /* 0x000fe200024050ff */
[----:B-1----:R-:W-:Y:S01]  /*6560*/  FMUL R11, R76, R19 ;  /* 0x000000134c0b7220 */ /* 0x002fe20000400000 */
[----:B------:R-:W-:-:S03]  /*6570*/  F2FP.TF32.F32.PACK_B R75, R75 ;  /* 0x0000004bff4b723e */ /* 0x000fc600024050ff */
[----:B------:R0:W-:Y:S01]  /*6580*/  @P1 STG.E desc[UR40][R8.64+0x160], R5 ;  /* 0x0001600508001986 */ /* 0x0001e2000c101928 */
[----:B------:R-:W-:Y:S02]  /*6590*/  F2FP.TF32.F32.PACK_B R77, R77 ;  /* 0x0000004dff4d723e */ /* 0x000fe400024050ff */
[----:B------:R-:W-:Y:S01]  /*65a0*/  F2FP.TF32.F32.PACK_B R11, R11 ;  /* 0x0000000bff0b723e */ /* 0x000fe200024050ff */
[----:B------:R-:W-:Y:S01]  /*65b0*/  @P4 STG.E desc[UR40][R8.64+0x164], R71 ;  /* 0x0001644708004986 */ /* 0x000fe2000c101928 */
[C---:B------:R-:W-:Y:S02]  /*65c0*/  ISETP.GT.AND P4, PT, R4.reuse, 0x68, PT ;  /* 0x000000680400780c */ /* 0x040fe40003f84270 */
[----:B------:R-:W-:Y:S01]  /*65d0*/  F2FP.TF32.F32.PACK_B R79, R79 ;  /* 0x0000004fff4f723e */ /* 0x000fe200024050ff */
[----:B------:R1:W-:Y:S01]  /*65e0*/  @P5 STG.E desc[UR40][R6.64+0x180], R13 ;  /* 0x0001800d06005986 */ /* 0x0003e2000c101928 */
[----:B------:R-:W-:Y:S02]  /*65f0*/  ISETP.GT.AND P5, PT, R4, 0x69, PT ;  /* 0x000000690400780c */ /* 0x000fe40003fa4270 */
[----:B------:R-:W-:Y:S01]  /*6600*/  F2FP.TF32.F32.PACK_B R81, R81 ;  /* 0x00000051ff51723e */ /* 0x000fe200024050ff */
[----:B------:R-:W-:Y:S01]  /*6610*/  @P3 STG.E desc[UR40][R6.64+0x184], R73 ;  /* 0x0001844906003986 */ /* 0x000fe2000c101928 */
[C---:B------:R-:W-:Y:S01]  /*6620*/  ISETP.GT.AND P3, PT, R3.reuse, 0x8, P2 ;  /* 0x000000080300780c */ /* 0x040fe20001764270 */
[----:B0-----:R-:W-:Y:S01]  /*6630*/  FMUL R5, R74, R19 ;  /* 0x000000134a057220 */ /* 0x001fe20000400000 */
[----:B------:R-:W-:-:S02]  /*6640*/  ISETP.GT.AND P2, PT, R3, RZ, P4 ;  /* 0x000000ff0300720c */ /* 0x000fc40002744270 */
[C---:B------:R-:W-:Y:S02]  /*6650*/  ISETP.GT.AND P1, PT, R3.reuse, RZ, P5 ;  /* 0x000000ff0300720c */ /* 0x040fe40002f24270 */
[C---:B------:R-:W-:Y:S01]  /*6660*/  ISETP.GT.AND P4, PT, R3.reuse, 0x8, P4 ;  /* 0x000000080300780c */ /* 0x040fe20002784270 */
[----:B-1----:R-:W-:Y:S01]  /*6670*/  FMUL R13, R78, R19 ;  /* 0x000000134e0d7220 */ /* 0x002fe20000400000 */
[----:B------:R-:W-:Y:S02]  /*6680*/  F2FP.TF32.F32.PACK_B R5, R5 ;  /* 0x00000005ff05723e */ /* 0x000fe400024050ff */
[----:B------:R-:W-:Y:S02]  /*6690*/  ISETP.GT.AND P5, PT, R3, 0x8, P5 ;  /* 0x000000080300780c */ /* 0x000fe40002fa4270 */
[----:B------:R-:W-:Y:S01]  /*66a0*/  F2FP.TF32.F32.PACK_B R13, R13 ;  /* 0x0000000dff0d723e */ /* 0x000fe200024050ff */
[----:B------:R0:W-:Y:S01]  /*66b0*/  @P0 STG.E desc[UR40][R8.64+0x180], R5 ;  /* 0x0001800508000986 */ /* 0x0001e2000c101928 */
[----:B------:R-:W-:-:S02]  /*66c0*/  ISETP.GT.AND P0, PT, R4, 0x79, PT ;  /* 0x000000790400780c */ /* 0x000fc40003f04270 */
[----:B------:R-:W-:Y:S01]  /*66d0*/  F2FP.TF32.F32.PACK_B R15, R15 ;  /* 0x0000000fff0f723e */ /* 0x000fe200024050ff */
[----:B------:R-:W-:Y:S01]  /*66e0*/  @P3 STG.E desc[UR40][R8.64+0x184], R75 ;  /* 0x0001844b08003986 */ /* 0x000fe2000c101928 */
[C---:B------:R-:W-:Y:S02]  /*66f0*/  ISETP.GT.AND P3, PT, R4.reuse, 0x70, PT ;  /* 0x000000700400780c */ /* 0x040fe40003f64270 */
[----:B------:R-:W-:Y:S01]  /*6700*/  F2FP.TF32.F32.PACK_B R83, R83 ;  /* 0x00000053ff53723e */ /* 0x000fe200024050ff */
[----:B------:R1:W-:Y:S01]  /*6710*/  @P2 STG.E desc[UR40][R6.64+0x1a0], R11 ;  /* 0x0001a00b06002986 */ /* 0x0003e2000c101928 */
[C---:B------:R-:W-:Y:S02]  /*6720*/  ISETP.GT.AND P2, PT, R4.reuse, 0x71, PT ;  /* 0x000000710400780c */ /* 0x040fe40003f44270 */
[----:B------:R-:W-:Y:S01]  /*6730*/  F2FP.TF32.F32.PACK_B R21, R21 ;  /* 0x00000015ff15723e */ /* 0x000fe200024050ff */
[----:B------:R-:W-:Y:S01]  /*6740*/  @P1 STG.E desc[UR40][R6.64+0x1a4], R77 ;  /* 0x0001a44d06001986 */ /* 0x000fe2000c101928 */
[----:B------:R-:W-:Y:S01]  /*6750*/  ISETP.GT.AND P1, PT, R4, 0x78, PT ;  /* 0x000000780400780c */ /* 0x000fe20003f24270 */
[----:B------:R-:W-:Y:S01]  /*6760*/  @P4 IMAD.MOV.U32 R4, RZ, RZ, R8 ;  /* 0x000000ffff044224 */ /* 0x000fe200078e0008 */
[----:B------:R-:W-:Y:S01]  /*6770*/  F2FP.TF32.F32.PACK_B R85, R85 ;  /* 0x00000055ff55723e */ /* 0x000fe200024050ff */
[----:B0-----:R-:W-:Y:S01]  /*6780*/  @P4 IMAD.MOV.U32 R5, RZ, RZ, R9 ;  /* 0x000000ffff054224 */ /* 0x001fe200078e0009 */
[----:B------:R-:W-:Y:S01]  /*6790*/  F2FP.TF32.F32.PACK_B R87, R87 ;  /* 0x00000057ff57723e */ /* 0x000fe200024050ff */
[----:B-1----:R-:W-:-:S03]  /*67a0*/  FMUL R11, R80, R19 ;  /* 0x00000013500b7220 */ /* 0x002fc60000400000 */
[----:B------:R0:W-:Y:S01]  /*67b0*/  @P4 STG.E desc[UR40][R4.64+0x1a0], R13 ;  /* 0x0001a00d04004986 */ /* 0x0001e2000c101928 */
[C---:B------:R-:W-:Y:S02]  /*67c0*/  ISETP.GT.AND P4, PT, R3.reuse, RZ, P3 ;  /* 0x000000ff0300720c */ /* 0x040fe40001f84270 */
[----:B------:R-:W-:Y:S02]  /*67d0*/  ISETP.GT.AND P3, PT, R3, 0x8, P3 ;  /* 0x000000080300780c */ /* 0x000fe40001f64270 */
[----:B------:R-:W-:Y:S01]  /*67e0*/  F2FP.TF32.F32.PACK_B R11, R11 ;  /* 0x0000000bff0b723e */ /* 0x000fe200024050ff */
[----:B0-----:R-:W-:Y:S02]  /*67f0*/  @P5 IMAD.MOV.U32 R4, RZ, RZ, R8 ;  /* 0x000000ffff045224 */ /* 0x001fe400078e0008 */
[----:B------:R-:W-:Y:S01]  /*6800*/  FMUL R13, R86, R19 ;  /* 0x00000013560d7220 */ /* 0x000fe20000400000 */
[----:B------:R-:W-:-:S04]  /*6810*/  @P5 IMAD.MOV.U32 R5, RZ, RZ, R9 ;  /* 0x000000ffff055224 */ /* 0x000fc800078e0009 */
[----:B------:R-:W-:Y:S01]  /*6820*/  F2FP.TF32.F32.PACK_B R13, R13 ;  /* 0x0000000dff0d723e */ /* 0x000fe200024050ff */
[----:B------:R0:W-:Y:S01]  /*6830*/  @P5 STG.E desc[UR40][R4.64+0x1a4], R79 ;  /* 0x0001a44f04005986 */ /* 0x0001e2000c101928 */
[C---:B------:R-:W-:Y:S02]  /*6840*/  ISETP.GT.AND P5, PT, R3.reuse, RZ, P2 ;  /* 0x000000ff0300720c */ /* 0x040fe400017a4270 */
[----:B------:R-:W-:Y:S01]  /*6850*/  ISETP.GT.AND P2, PT, R3, 0x8, P2 ;  /* 0x000000080300780c */ /* 0x000fe20001744270 */
[----:B0-----:R-:W-:Y:S02]  /*6860*/  @P4 IMAD.MOV.U32 R4, RZ, RZ, R6 ;  /* 0x000000ffff044224 */ /* 0x001fe400078e0006 */
[----:B------:R-:W-:-:S05]  /*6870*/  @P4 IMAD.MOV.U32 R5, RZ, RZ, R7 ;  /* 0x000000ffff054224 */ /* 0x000fca00078e0007 */
        /* <DEDUP_REMOVED lines=10> */
[----:B------:R0:W-:Y:S02]  /*6920*/  @P3 STG.E desc[UR40][R4.64+0x1c0], R15 ;  /* 0x0001c00f04003986 */ /* 0x0001e4000c101928 */
[----:B0-----:R-:W-:Y:S02]  /*6930*/  @P2 IMAD.MOV.U32 R4, RZ, RZ, R8 ;  /* 0x000000ffff042224 */ /* 0x001fe400078e0008 */
[----:B------:R-:W-:-:S05]  /*6940*/  @P2 IMAD.MOV.U32 R5, RZ, RZ, R9 ;  /* 0x000000ffff052224 */ /* 0x000fca00078e0009 */
[----:B------:R0:W-:Y:S02]  /*6950*/  @P2 STG.E desc[UR40][R4.64+0x1c4], R83 ;  /* 0x0001c45304002986 */ /* 0x0001e4000c101928 */
[----:B0-----:R-:W-:Y:S02]  /*6960*/  @P4 IMAD.MOV.U32 R4, RZ, RZ, R6 ;  /* 0x000000ffff044224 */ /* 0x001fe400078e0006 */
[----:B------:R-:W-:-:S05]  /*6970*/  @P4 IMAD.MOV.U32 R5, RZ, RZ, R7 ;  /* 0x000000ffff054224 */ /* 0x000fca00078e0007 */
[----:B------:R0:W-:Y:S04]  /*6980*/  @P4 STG.E desc[UR40][R4.64+0x1e0], R21 ;  /* 0x0001e01504004986 */ /* 0x0001e8000c101928 */
[----:B------:R1:W-:Y:S01]  /*6990*/  @P5 STG.E desc[UR40][R6.64+0x1e4], R85 ;  /* 0x0001e45506005986 */ /* 0x0003e2000c101928 */
[----:B0-----:R-:W-:Y:S02]  /*69a0*/  @P1 IMAD.MOV.U32 R4, RZ, RZ, R8 ;  /* 0x000000ffff041224 */ /* 0x001fe400078e0008 */
[----:B------:R-:W-:-:S05]  /*69b0*/  @P1 IMAD.MOV.U32 R5, RZ, RZ, R9 ;  /* 0x000000ffff051224 */ /* 0x000fca00078e0009 */
[----:B------:R1:W-:Y:S04]  /*69c0*/  @P1 STG.E desc[UR40][R4.64+0x1e0], R13 ;  /* 0x0001e00d04001986 */ /* 0x0003e8000c101928 */
[----:B------:R1:W-:Y:S02]  /*69d0*/  @P0 STG.E desc[UR40][R8.64+0x1e4], R87 ;  /* 0x0001e45708000986 */ /* 0x0003e4000c101928 */
.L_x_154:
[----:B------:R-:W-:Y:S05]  /*69e0*/  BSYNC B0 ;  /* 0x0000000000007941 */ /* 0x000fea0003800000 */
.L_x_28:
[----:B------:R-:W-:Y:S01]  /*69f0*/  IADD3 R16, P0, R16, UR38, RZ ;  /* 0x0000002610107c10 */ /* 0x000fe2000ff1e0ff */
[----:B------:R-:W-:Y:S01]  /*6a00*/  ULDC.64 UR4, c[0x0][0x650] ;  /* 0x0001940000047ab9 */ /* 0x000fe20000000a00 */
[----:B------:R-:W-:Y:S01]  /*6a10*/  PRMT R3, RZ, 0x7610, R3 ;  /* 0x00007610ff037816 */ /* 0x000fe20000000003 */
[----:B------:R-:W-:Y:S01]  /*6a20*/  IMAD.MOV.U32 R100, RZ, RZ, -0x1 ;  /* 0xffffffffff647424 */ /* 0x000fe200078e00ff */
[----:B------:R-:W-:Y:S01]  /*6a30*/  IADD3.X R17, R17, UR37, RZ, P0, !PT ;  /* 0x0000002511117c10 */ /* 0x000fe200087fe4ff */
[----:B--2---:R-:W-:Y:S01]  /*6a40*/  IMAD.MOV.U32 R99, RZ, RZ, -0x1 ;  /* 0xffffffffff637424 */ /* 0x004fe200078e00ff */
[----:B------:R-:W-:-:S04]  /*6a50*/  ISETP.GE.U32.AND P0, PT, R16, UR4, PT ;  /* 0x0000000410007c0c */ /* 0x000fc8000bf06070 */
[----:B------:R-:W-:-:S13]  /*6a60*/  ISETP.GE.U32.AND.EX P0, PT, R17, UR5, PT, P0 ;  /* 0x0000000511007c0c */ /* 0x000fda000bf06100 */
[----:B------:R-:W-:Y:S05]  /*6a70*/  @P0 BRA `(.L_x_155) ;  /* 0x00000004004c0947 */ /* 0x000fea0003800000 */
[----:B0-----:R-:W0:Y:S01]  /*6a80*/  LDC.64 R10, c[0x0][0x628] ;  /* 0x00018a00ff0a7b82 */ /* 0x001e220000000a00 */
[----:B-1--4-:R-:W1:Y:S01]  /*6a90*/  S2R R12, SR_CTAID.X ;  /* 0x00000000000c7919 */ /* 0x012e620000002500 */
[----:B---3--:R-:W-:Y:S02]  /*6aa0*/  IMAD.MOV.U32 R8, RZ, RZ, R16 ;  /* 0x000000ffff087224 */ /* 0x008fe400078e0010 */
[----:B------:R-:W-:Y:S01]  /*6ab0*/  IMAD.MOV.U32 R9, RZ, RZ, R17 ;  /* 0x000000ffff097224 */ /* 0x000fe200078e0011 */
[----:B------:R-:W2:Y:S03]  /*6ac0*/  S2R R20, SR_CTAID.Y ;  /* 0x0000000000147919 */ /* 0x000ea60000002600 */
[----:B------:R-:W3:Y:S08]  /*6ad0*/  LDC R0, c[0x0][0x630] ;  /* 0x00018c00ff007b82 */ /* 0x000ef00000000800 */
[----:B------:R-:W4:Y:S01]  /*6ae0*/  LDC.64 R14, c[0x0][0x620] ;  /* 0x00018800ff0e7b82 */ /* 0x000f220000000a00 */
[----:B0-----:R-:W-:-:S04]  /*6af0*/  ISETP.NE.U32.AND P0, PT, R10, RZ, PT ;  /* 0x000000ff0a00720c */ /* 0x001fc80003f05070 */
[----:B------:R-:W-:-:S13]  /*6b00*/  ISETP.NE.AND.EX P0, PT, R11, RZ, PT, P0 ;  /* 0x000000ff0b00720c */ /* 0x000fda0003f05300 */
[----:B-1234-:R-:W-:Y:S05]  /*6b10*/  @!P0 BRA `(.L_x_156) ;  /* 0x0000000000288947 */ /* 0x01efea0003800000 */
        /* <DEDUP_REMOVED lines=10> */
.L_x_156:
[-CC-:B------:R-:W-:Y:S01]  /*6bc0*/  SHF.R.U64 R99, R8, R0.reuse, R9.reuse ;  /* 0x0000000008637219 */ /* 0x180fe20000001209 */
[----:B------:R-:W0:Y:S01]  /*6bd0*/  LDC.64 R26, c[0x0][0x640] ;  /* 0x00019000ff1a7b82 */ /* 0x000e220000000a00 */
[----:B------:R-:W-:Y:S01]  /*6be0*/  SHF.R.U32.HI R0, RZ, R0, R9 ;  /* 0x00000000ff007219 */ /* 0x000fe20000011609 */
[----:B------:R-:W-:Y:S01]  /*6bf0*/  ULDC UR4, c[0x0][0x150] ;  /* 0x0000540000047ab9 */ /* 0x000fe20000000800 */
[----:B------:R-:W-:Y:S02]  /*6c00*/  IADD3 R3, P0, RZ, -R99, RZ ;  /* 0x80000063ff037210 */ /* 0x000fe40007f1e0ff */
[----:B------:R-:W-:-:S03]  /*6c10*/  I2FP.F32.U32 R7, R12 ;  /* 0x0000000c00077245 */ /* 0x000fc60000201000 */
[----:B------:R-:W1:Y:S01]  /*6c20*/  LDC R6, c[0x0][0x618] ;  /* 0x00018600ff067b82 */ /* 0x000e620000000800 */
[----:B------:R-:W-:Y:S02]  /*6c30*/  IMAD.X R5, RZ, RZ, ~R0, P0 ;  /* 0x000000ffff057224 */ /* 0x000fe400000e0e00 */
[----:B------:R-:W-:Y:S01]  /*6c40*/  FMUL R7, R7, UR4 ;  /* 0x0000000407077c20 */ /* 0x000fe20008400000 */
[----:B------:R-:W-:Y:S01]  /*6c50*/  ULDC UR4, c[0x0][0x154] ;  /* 0x0000550000047ab9 */ /* 0x000fe20000000800 */
[-C--:B------:R-:W-:Y:S02]  /*6c60*/  IMAD R0, R5, R14.reuse, RZ ;  /* 0x0000000e05007224 */ /* 0x080fe400078e02ff */
[C---:B------:R-:W-:Y:S01]  /*6c70*/  IMAD.WIDE.U32 R4, R3.reuse, R14, R16 ;  /* 0x0000000e03047225 */ /* 0x040fe200078e0010 */
[----:B------:R-:W2:Y:S01]  /*6c80*/  LDC R8, c[0x0][0x608] ;  /* 0x00018200ff087b82 */ /* 0x000ea20000000800 */
[----:B------:R-:W3:Y:S02]  /*6c90*/  F2I.U32.TRUNC.NTZ R7, R7 ;  /* 0x0000000700077305 */ /* 0x000ee4000020f000 */
[----:B------:R-:W-:Y:S01]  /*6ca0*/  IMAD R3, R3, R15, R0 ;  /* 0x0000000f03037224 */ /* 0x000fe200078e0200 */
[----:B------:R-:W-:-:S03]  /*6cb0*/  I2FP.F32.U32 R0, R20 ;  /* 0x0000001400007245 */ /* 0x000fc60000201000 */
[----:B------:R-:W-:Y:S01]  /*6cc0*/  IMAD.IADD R3, R5, 0x1, R3 ;  /* 0x0000000105037824 */ /* 0x000fe200078e0203 */
[----:B------:R-:W4:Y:S01]  /*6cd0*/  LDC R11, c[0x0][0x658] ;  /* 0x00019600ff0b7b82 */ /* 0x000f220000000800 */
[----:B0-----:R-:W-:-:S04]  /*6ce0*/  ISETP.NE.U32.AND P0, PT, R26, RZ, PT ;  /* 0x000000ff1a00720c */ /* 0x001fc80003f05070 */
[----:B------:R-:W-:-:S03]  /*6cf0*/  ISETP.NE.AND.EX P0, PT, R27, RZ, PT, P0 ;  /* 0x000000ff1b00720c */ /* 0x000fc60003f05300 */
[----:B------:R-:W0:Y:S01]  /*6d00*/  LDC R9, c[0x0][0x144] ;  /* 0x00005100ff097b82 */ /* 0x000e220000000800 */
[-C--:B-1----:R-:W-:Y:S01]  /*6d10*/  SHF.R.U64 R10, R4, R6.reuse, R3 ;  /* 0x00000006040a7219 */ /* 0x082fe20000001203 */
[----:B---3--:R-:W-:Y:S01]  /*6d20*/  IMAD.MOV R7, RZ, RZ, -R7 ;  /* 0x000000ffff077224 */ /* 0x008fe200078e0a07 */
[----:B------:R-:W-:Y:S01]  /*6d30*/  SHF.R.U32.HI R3, RZ, R6, R3 ;  /* 0x00000006ff037219 */ /* 0x000fe20000011603 */
[----:B------:R-:W-:-:S04]  /*6d40*/  FMUL R6, R0, UR4 ;  /* 0x0000000400067c20 */ /* 0x000fc80008400000 */
[----:B------:R-:W1:Y:S01]  /*6d50*/  LDC R21, c[0x0][0x148] ;  /* 0x00005200ff157b82 */ /* 0x000e620000000800 */
[----:B------:R3:W0:Y:S01]  /*6d60*/  F2I.U32.TRUNC.NTZ R14, R6 ;  /* 0x00000006000e7305 */ /* 0x000622000020f000 */
[-CC-:B--2---:R-:W-:Y:S02]  /*6d70*/  SHF.R.U64 R13, R10, R8.reuse, R3.reuse ;  /* 0x000000080a0d7219 */ /* 0x184fe40000001203 */
[----:B------:R-:W-:-:S04]  /*6d80*/  SHF.R.U32.HI R0, RZ, R8, R3 ;  /* 0x00000008ff007219 */ /* 0x000fc80000011603 */
[----:B-----5:R-:W2:Y:S01]  /*6d90*/  LDC R24, c[0x0][0x648] ;  /* 0x00019200ff187b82 */ /* 0x020ea20000000800 */
[-CC-:B----4-:R-:W-:Y:S02]  /*6da0*/  SHF.R.U64 R15, R13, R11.reuse, R0.reuse ;  /* 0x0000000b0d0f7219 */ /* 0x190fe40000001200 */
[----:B------:R-:W-:-:S03]  /*6db0*/  SHF.R.U32.HI R5, RZ, R11, R0 ;  /* 0x0000000bff057219 */ /* 0x000fc60000011600 */
[----:B------:R-:W-:Y:S02]  /*6dc0*/  IMAD.MOV.U32 R4, RZ, RZ, R15 ;  /* 0x000000ffff047224 */ /* 0x000fe400078e000f */
[----:B------:R-:W4:Y:S01]  /*6dd0*/  LDC R28, c[0x0][0x638] ;  /* 0x00018e00ff1c7b82 */ /* 0x000f220000000800 */
[----:B0-----:R-:W-:-:S07]  /*6de0*/  IMAD R25, R9, R7, R12 ;  /* 0x0000000709197224 */ /* 0x001fce00078e020c */
[----:B------:R-:W0:Y:S08]  /*6df0*/  LDC R29, c[0x0][0x610] ;  /* 0x00018400ff1d7b82 */ /* 0x000e300000000800 */
[----:B------:R-:W0:Y:S01]  /*6e00*/  LDC R30, c[0x0][0x600] ;  /* 0x00018000ff1e7b82 */ /* 0x000e220000000800 */
[----:B-123--:R-:W-:Y:S05]  /*6e10*/  @!P0 BRA `(.L_x_157) ;  /* 0x0000000000288947 */ /* 0x00efea0003800000 */
        /* <DEDUP_REMOVED lines=10> */
.L_x_157:
[----:B------:R-:W-:Y:S01]  /*6ec0*/  ISETP.NE.AND P0, PT, R2, 0x1, PT ;  /* 0x000000010200780c */ /* 0x000fe20003f05270 */
[----:B------:R-:W-:Y:S01]  /*6ed0*/  IMAD.MOV R14, RZ, RZ, -R14 ;  /* 0x000000ffff0e7224 */ /* 0x000fe200078e0a0e */
[----:B------:R-:W-:Y:S02]  /*6ee0*/  SHF.R.U64 R0, R4, R24, R5 ;  /* 0x0000001804007219 */ /* 0x000fe40000001205 */
[----:B------:R-:W-:Y:S02]  /*6ef0*/  LOP3.LUT R3, R13, R96, RZ, 0xc0, !PT ;  /* 0x000000600d037212 */ /* 0x000fe400078ec0ff */
[----:B------:R-:W-:Y:S01]  /*6f00*/  LOP3.LUT R10, R10, R95, RZ, 0xc0, !PT ;  /* 0x0000005f0a0a7212 */ /* 0x000fe200078ec0ff */
[----:B------:R-:W-:Y:S02]  /*6f10*/  IMAD.MOV R4, RZ, RZ, -R0 ;  /* 0x000000ffff047224 */ /* 0x000fe400078e0a00 */
[----:B------:R-:W-:Y:S02]  /*6f20*/  IMAD R0, R90, R0, R3 ;  /* 0x000000005a007224 */ /* 0x000fe400078e0203 */
[----:B----4-:R-:W-:-:S02]  /*6f30*/  IMAD R3, R4, R28, R15 ;  /* 0x0000001c04037224 */ /* 0x010fc400078e020f */
[----:B------:R-:W-:Y:S02]  /*6f40*/  @P0 IMAD R25, R21, R14, R20 ;  /* 0x0000000e15190224 */ /* 0x000fe400078e0214 */
[----:B0-----:R-:W-:Y:S02]  /*6f50*/  IMAD R5, R3, R30, R10 ;  /* 0x0000001e03057224 */ /* 0x001fe400078e020a */
[----:B------:R-:W-:Y:S02]  /*6f60*/  IMAD R0, R0, R29, R25 ;  /* 0x0000001d00007224 */ /* 0x000fe400078e0219 */
[----:B------:R-:W-:-:S03]  /*6f70*/  IMAD.MOV.U32 R4, RZ, RZ, 0x1 ;  /* 0x00000001ff047424 */ /* 0x000fc600078e00ff */
[----:B------:R-:W-:Y:S02]  /*6f80*/  SEL R100, R5, R0, !P0 ;  /* 0x0000000005647207 */ /* 0x000fe40004000000 */
[----:B------:R-:W-:Y:S02]  /*6f90*/  PRMT R3, R4, 0x7610, R3 ;  /* 0x0000761004037816 */ /* 0x000fe40000000003 */
[----:B------:R-:W-:-:S07]  /*6fa0*/  SEL R0, R0, R5, !P0 ;  /* 0x0000000500007207 */ /* 0x000fce0004000000 */
.L_x_155:
[----:B------:R-:W-:Y:S01]  /*6fb0*/  UIMAD.WIDE.U32 UR4, UR42, 0x24924925, URZ ;  /* 0x249249252a0478a5 */ /* 0x000fe2000f8e003f */
[----:B------:R-:W-:Y:S01]  /*6fc0*/  LOP3.LUT P0, RZ, R3, 0xff, RZ, 0xc0, !PT ;  /* 0x000000ff03ff7812 */ /* 0x000fe2000780c0ff */
[----:B------:R-:W-:Y:S02]  /*6fd0*/  IMAD.MOV.U32 R101, RZ, RZ, R0 ;  /* 0x000000ffff657224 */ /* 0x000fe400078e0000 */
[----:B------:R-:W-:-:S04]  /*6fe0*/  UIADD3 UR4, UR42, -UR5, URZ ;  /* 0x800000052a047290 */ /* 0x000fc8000fffe03f */
[----:B------:R-:W-:-:S04]  /*6ff0*/  ULEA.HI UR4, UR4, UR5, URZ, 0x1f ;  /* 0x0000000504047291 */ /* 0x000fc8000f8ff83f */
[----:B------:R-:W-:-:S04]  /*7000*/  USHF.R.U32.HI UR4, URZ, 0x2, UR4 ;  /* 0x000000023f047899 */ /* 0x000fc80008011604 */
[----:B------:R-:W-:Y:S01]  /*7010*/  UIMAD UR42, UR4, -0x7, UR42 ;  /* 0xfffffff9042a78a4 */ /* 0x000fe2000f8e022a */
[----:B------:R-:W-:Y:S11]  /*7020*/  @P0 BRA `(.L_x_158) ;  /* 0xffffffa0007c0947 */ /* 0x000ff6000383ffff */
[----:B------:R-:W-:Y:S05]  /*7030*/  EXIT ;  /* 0x000000000000794d */ /* 0x000fea0003800000 */
.L_x_3:
        /* <DEDUP_REMOVED lines=26> */
.L_x_160:
[--C-:B------:R-:W-:Y:S01]  /*71e0*/  SHF.R.U64 R14, R12, R20, R13.reuse ;  /* 0x000000140c0e7219 */ /* 0x100fe2000000120d */
[----:B------:R-:W0:Y:S01]  /*71f0*/  LDC R24, c[0x0][0x618] ;  /* 0x00018600ff187b82 */ /* 0x000e220000000800 */
[----:B------:R-:W-:Y:S01]  /*7200*/  I2FP.F32.U32 R8, R6 ;  /* 0x0000000600087245 */ /* 0x000fe20000201000 */
[----:B------:R-:W-:Y:S01]  /*7210*/  ULDC UR4, c[0x0][0x150] ;  /* 0x0000540000047ab9 */ /* 0x000fe20000000800 */
[----:B------:R-:W-:Y:S02]  /*7220*/  SHF.R.U32.HI R7, RZ, R20, R13 ;  /* 0x00000014ff077219 */ /* 0x000fe4000001160d */
[----:B------:R-:W-:Y:S01]  /*7230*/  IADD3 R11, P0, RZ, -R14, RZ ;  /* 0x8000000eff0b7210 */ /* 0x000fe20007f1e0ff */
[----:B------:R-:W-:Y:S01]  /*7240*/  FMUL R13, R8, UR4 ;  /* 0x00000004080d7c20 */ /* 0x000fe20008400000 */
[----:B------:R-:W-:Y:S01]  /*7250*/  ULDC UR4, c[0x0][0x154] ;  /* 0x0000550000047ab9 */ /* 0x000fe20000000800 */
[----:B------:R-:W1:Y:S02]  /*7260*/  LDC.64 R26, c[0x0][0x640] ;  /* 0x00019000ff1a7b82 */ /* 0x000e640000000a00 */
[----:B------:R-:W-:-:S02]  /*7270*/  IMAD.X R7, RZ, RZ, ~R7, P0 ;  /* 0x000000ffff077224 */ /* 0x000fc400000e0e07 */
[----:B------:R-:W2:Y:S01]  /*7280*/  F2I.U32.TRUNC.NTZ R13, R13 ;  /* 0x0000000d000d7305 */ /* 0x000ea2000020f000 */
[----:B------:R-:W-:-:S03]  /*7290*/  IMAD.WIDE.U32 R8, R11, R22, R16 ;  /* 0x000000160b087225 */ /* 0x000fc600078e0010 */
[----:B------:R-:W3:Y:S01]  /*72a0*/  LDC R15, c[0x0][0x144] ;  /* 0x00005100ff0f7b82 */ /* 0x000ee20000000800 */
[----:B------:R-:W-:-:S04]  /*72b0*/  IMAD R10, R7, R22, RZ ;  /* 0x00000016070a7224 */ /* 0x000fc800078e02ff */
[----:B------:R-:W-:Y:S02]  /*72c0*/  IMAD R7, R11, R23, R10 ;  /* 0x000000170b077224 */ /* 0x000fe400078e020a */
[----:B------:R-:W-:Y:S01]  /*72d0*/  IMAD.MOV.U32 R10, RZ, RZ, -0x1 ;  /* 0xffffffffff0a7424 */ /* 0x000fe200078e00ff */
[----:B------:R-:W4:Y:S01]  /*72e0*/  LDC R20, c[0x0][0x608] ;  /* 0x00018200ff147b82 */ /* 0x000f220000000800 */
[----:B------:R-:W-:Y:S01]  /*72f0*/  IMAD.IADD R7, R9, 0x1, R7 ;  /* 0x0000000109077824 */ /* 0x000fe200078e0207 */
[----:B------:R-:W-:-:S04]  /*7300*/  I2FP.F32.U32 R9, R5 ;  /* 0x0000000500097245 */ /* 0x000fc80000201000 */
[-C--:B0-----:R-:W-:Y:S01]  /*7310*/  SHF.R.U64 R12, R8, R24.reuse, R7 ;  /* 0x00000018080c7219 */ /* 0x081fe20000001207 */
[----:B--2---:R-:W-:Y:S01]  /*7320*/  IMAD.MOV R8, RZ, RZ, -R13 ;  /* 0x000000ffff087224 */ /* 0x004fe200078e0a0d */
[----:B------:R-:W0:Y:S01]  /*7330*/  LDC R11, c[0x0][0x658] ;  /* 0x00019600ff0b7b82 */ /* 0x000e220000000800 */
[----:B-1----:R-:W-:Y:S01]  /*7340*/  ISETP.NE.U32.AND P0, PT, R26, RZ, PT ;  /* 0x000000ff1a00720c */ /* 0x002fe20003f05070 */
[----:B------:R-:W-:Y:S01]  /*7350*/  FMUL R9, R9, UR4 ;  /* 0x0000000409097c20 */ /* 0x000fe20008400000 */
[----:B------:R-:W-:Y:S02]  /*7360*/  SHF.R.U32.HI R7, RZ, R24, R7 ;  /* 0x00000018ff077219 */ /* 0x000fe40000011607 */
[----:B------:R-:W-:-:S03]  /*7370*/  ISETP.NE.AND.EX P0, PT, R27, RZ, PT, P0 ;  /* 0x000000ff1b00720c */ /* 0x000fc60003f05300 */
[----:B------:R-:W1:Y:S01]  /*7380*/  LDC R22, c[0x0][0x148] ;  /* 0x00005200ff167b82 */ /* 0x000e620000000800 */
[----:B---3--:R-:W-:Y:S02]  /*7390*/  IMAD R23, R15, R8, R6 ;  /* 0x000000080f177224 */ /* 0x008fe400078e0206 */
[----:B------:R-:W-:-:S05]  /*73a0*/  IMAD.MOV.U32 R8, RZ, RZ, 0x1 ;  /* 0x00000001ff087424 */ /* 0x000fca00078e00ff */
[----:B------:R-:W2:Y:S01]  /*73b0*/  LDC R21, c[0x0][0x600] ;  /* 0x00018000ff157b82 */ /* 0x000ea20000000800 */
[-CC-:B----4-:R-:W-:Y:S02]  /*73c0*/  SHF.R.U64 R15, R12, R20.reuse, R7.reuse ;  /* 0x000000140c0f7219 */ /* 0x190fe40000001207 */
[----:B------:R-:W-:Y:S02]  /*73d0*/  SHF.R.U32.HI R6, RZ, R20, R7 ;  /* 0x00000014ff067219 */ /* 0x000fe40000011607 */
[----:B------:R3:W4:Y:S03]  /*73e0*/  F2I.U32.TRUNC.NTZ R20, R9 ;  /* 0x0000000900147305 */ /* 0x000726000020f000 */
[----:B------:R-:W1:Y:S01]  /*73f0*/  LDC R25, c[0x0][0x648] ;  /* 0x00019200ff197b82 */ /* 0x000e620000000800 */
[-C--:B0-----:R-:W-:Y:S02]  /*7400*/  SHF.R.U64 R19, R15, R11.reuse, R6 ;  /* 0x0000000b0f137219 */ /* 0x081fe40000001206 */
[----:B------:R-:W-:-:S02]  /*7410*/  SHF.L.U32 R10, R10, R11, RZ ;  /* 0x0000000b0a0a7219 */ /* 0x000fc400000006ff */
[-C--:B------:R-:W-:Y:S01]  /*7420*/  SHF.R.U32.HI R7, RZ, R11.reuse, R6 ;  /* 0x0000000bff077219 */ /* 0x080fe20000011606 */
[----:B------:R-:W-:Y:S01]  /*7430*/  IMAD.MOV.U32 R6, RZ, RZ, R19 ;  /* 0x000000ffff067224 */ /* 0x000fe200078e0013 */
[----:B------:R-:W-:Y:S01]  /*7440*/  SHF.L.U32 R24, R8, R11, RZ ;  /* 0x0000000b08187219 */ /* 0x000fe200000006ff */
[----:B------:R-:W0:Y:S01]  /*7450*/  LDC R28, c[0x0][0x638] ;  /* 0x00018e00ff1c7b82 */ /* 0x000e220000000800 */
[----:B------:R-:W-:-:S07]  /*7460*/  LOP3.LUT R30, RZ, R10, RZ, 0x33, !PT ;  /* 0x0000000aff1e7212 */ /* 0x000fce00078e33ff */
[----:B------:R-:W0:Y:S01]  /*7470*/  LDC R29, c[0x0][0x610] ;  /* 0x00018400ff1d7b82 */ /* 0x000e220000000800 */
[----:B---34-:R-:W-:Y:S05]  /*7480*/  @!P0 BRA `(.L_x_161) ;  /* 0x0000000000288947 */ /* 0x018fea0003800000 */
[----:B------:R-:W3:Y:S02]  /*7490*/  LDC R6, c[0x0][0x64c] ;  /* 0x00019300ff067b82 */ /* 0x000ee40000000800 */
[----:B---3--:R-:W-:-:S05]  /*74a0*/  IADD3 R11, P0, R19, R6, RZ ;  /* 0x00000006130b7210 */ /* 0x008fca0007f1e0ff */
        /* <DEDUP_REMOVED lines=8> */
.L_x_161:
[----:B------:R-:W-:Y:S01]  /*7530*/  ISETP.NE.AND P0, PT, R2, 0x1, PT ;  /* 0x000000010200780c */ /* 0x000fe20003f05270 */
[----:B--2---:R-:W-:Y:S01]  /*7540*/  VIADD R9, R21, 0xffffffff ;  /* 0xffffffff15097836 */ /* 0x004fe20000000000 */
[----:B-1----:R-:W-:Y:S01]  /*7550*/  SHF.R.U64 R7, R6, R25, R7 ;  /* 0x0000001906077219 */ /* 0x002fe20000001207 */
[----:B------:R-:W-:Y:S01]  /*7560*/  IMAD.MOV R20, RZ, RZ, -R20 ;  /* 0x000000ffff147224 */ /* 0x000fe200078e0a14 */
[----:B------:R-:W-:Y:S02]  /*7570*/  LOP3.LUT R6, R15, R30, RZ, 0xc0, !PT ;  /* 0x0000001e0f067212 */ /* 0x000fe400078ec0ff */
[----:B------:R-:W-:Y:S01]  /*7580*/  LOP3.LUT R12, R12, R9, RZ, 0xc0, !PT ;  /* 0x000000090c0c7212 */ /* 0x000fe200078ec0ff */
[----:B------:R-:W-:Y:S02]  /*7590*/  IMAD.MOV R8, RZ, RZ, -R7 ;  /* 0x000000ffff087224 */ /* 0x000fe400078e0a07 */
[----:B------:R-:W-:Y:S02]  /*75a0*/  IMAD R6, R24, R7, R6 ;  /* 0x0000000718067224 */ /* 0x000fe400078e0206 */
[----:B------:R-:W-:-:S02]  /*75b0*/  IMAD.MOV.U32 R9, RZ, RZ, 0x1 ;  /* 0x00000001ff097424 */ /* 0x000fc400078e00ff */
[----:B------:R-:W-:Y:S02]  /*75c0*/  @P0 IMAD R23, R22, R20, R5 ;  /* 0x0000001416170224 */ /* 0x000fe400078e0205 */
[----:B0-----:R-:W-:Y:S02]  /*75d0*/  IMAD R5, R8, R28, R19 ;  /* 0x0000001c08057224 */ /* 0x001fe400078e0213 */
[----:B------:R-:W-:Y:S02]  /*75e0*/  IMAD R19, R6, R29, R23 ;  /* 0x0000001d06137224 */ /* 0x000fe400078e0217 */
[----:B------:R-:W-:Y:S02]  /*75f0*/  IMAD R6, R5, R21, R12 ;  /* 0x0000001505067224 */ /* 0x000fe400078e020c */
[----:B------:R-:W-:-:S03]  /*7600*/  IMAD.MOV.U32 R8, RZ, RZ, R14 ;  /* 0x000000ffff087224 */ /* 0x000fc600078e000e */
[----:B------:R-:W-:Y:S02]  /*7610*/  SEL R20, R6, R19, !P0 ;  /* 0x0000001306147207 */ /* 0x000fe40004000000 */
[----:B------:R-:W-:-:S07]  /*7620*/  SEL R19, R19, R6, !P0 ;  /* 0x0000000613137207 */ /* 0x000fce0004000000 */
.L_x_159:
[----:B------:R-:W-:-:S08]  /*7630*/  NOP ;  /* 0x0000000000007918 */ /* 0x000fd00000000000 */
[----:B------:R-:W0:-:S00]  /*7640*/  USETMAXREG.DEALLOC.CTAPOOL 0x28 ;  /* 0x00000028000079c8 */ /* 0x000e0000080e0500 */
[----:B0-----:R-:W-:-:S13]  /*7650*/  ISETP.NE.AND P0, PT, R0, RZ, PT ;  /* 0x000000ff0000720c */ /* 0x001fda0003f05270 */
[----:B------:R-:W-:Y:S05]  /*7660*/  @P0 EXIT ;  /* 0x000000000000094d */ /* 0x000fea0003800000 */
[----:B------:R-:W-:Y:S01]  /*7670*/  LOP3.LUT P0, RZ, R9, 0xff, RZ, 0xc0, !PT ;  /* 0x000000ff09ff7812 */ /* 0x000fe2000780c0ff */
[----:B------:R-:W-:Y:S02]  /*7680*/  IMAD.MOV.U32 R0, RZ, RZ, 0x1 ;  /* 0x00000001ff007424 */ /* 0x000fe400078e00ff */
[----:B------:R-:W-:-:S10]  /*7690*/  IMAD.MOV.U32 R12, RZ, RZ, RZ ;  /* 0x000000ffff0c7224 */ /* 0x000fd400078e00ff */
[----:B------:R-:W-:Y:S05]  /*76a0*/  @!P0 BRA `(.L_x_162) ;  /* 0x0000000c009c8947 */ /* 0x000fea0003800000 */
[----:B------:R-:W0:Y:S01]  /*76b0*/  LDC R0, c[0x0][0x28c] ;  /* 0x0000a300ff007b82 */ /* 0x000e220000000800 */
[----:B------:R-:W-:Y:S01]  /*76c0*/  LOP3.LUT P0, RZ, R3, 0x1f, RZ, 0xc0, !PT ;  /* 0x0000001f03ff7812 */ /* 0x000fe2000780c0ff */
[----:B------:R-:W-:Y:S01]  /*76d0*/  ULDC UR21, c[0x0][0x658] ;  /* 0x0001960000157ab9 */ /* 0x000fe20000000800 */
[----:B------:R-:W-:Y:S01]  /*76e0*/  UMOV UR4, 0xffffffff ;  /* 0xffffffff00047882 */ /* 0x000fe20000000000 */
[----:B------:R-:W-:Y:S01]  /*76f0*/  BSSY B0, `(.L_x_162) ;  /* 0x00000e2000007945 */ /* 0x000fe20003800000 */
[----:B------:R-:W-:Y:S01]  /*7700*/  USHF.L.U32 UR4, UR4, UR21, URZ ;  /* 0x0000001504047299 */ /* 0x000fe2000800063f */
[C---:B------:R-:W-:Y:S01]  /*7710*/  ISETP.NE.AND P2, PT, R4.reuse, RZ, PT ;  /* 0x000000ff0400720c */ /* 0x040fe20003f45270 */
[----:B------:R-:W-:Y:S01]  /*7720*/  IMAD.MOV.U32 R13, RZ, RZ, 0x1 ;  /* 0x00000001ff0d7424 */ /* 0x000fe200078e00ff */
[----:B------:R-:W-:Y:S01]  /*7730*/  ISETP.NE.OR P0, PT, R4, RZ, !P0 ;  /* 0x000000ff0400720c */ /* 0x000fe20004705670 */
[----:B------:R-:W-:Y:S01]  /*7740*/  IMAD.MOV.U32 R12, RZ, RZ, RZ ;  /* 0x000000ffff0c7224 */ /* 0x000fe200078e00ff */
[----:B------:R-:W-:Y:S01]  /*7750*/  LOP3.LUT R11, R18, 0x2, RZ, 0xfc, !PT ;  /* 0x00000002120b7812 */ /* 0x000fe200078efcff */
[----:B------:R-:W-:Y:S01]  /*7760*/  ULDC UR13, c[0x0][0x600] ;  /* 0x00018000000d7ab9 */ /* 0x000fe20000000800 */
[----:B------:R-:W-:Y:S01]  /*7770*/  UMOV UR5, 0x1 ;  /* 0x0000000100057882 */ /* 0x000fe20000000000 */
[----:B------:R-:W-:-:S02]  /*7780*/  UIADD3 UR13, UR13, -0x1, URZ ;  /* 0xffffffff0d0d7890 */ /* 0x000fc4000fffe03f */
[----:B------:R-:W-:Y:S02]  /*7790*/  USHF.L.U32 UR21, UR5, UR21, URZ ;  /* 0x0000001505157299 */ /* 0x000fe4000800063f */
[----:B------:R-:W-:Y:S01]  /*77a0*/  ULOP3.LUT UR22, URZ, UR4, URZ, 0x33, !UPT ;  /* 0x000000043f167292 */ /* 0x000fe2000f8e333f */
[----:B------:R-:W-:Y:S01]  /*77b0*/  ULDC.64 UR14, c[0x0][0x198] ;  /* 0x00006600000e7ab9 */ /* 0x000fe20000000a00 */
[----:B0-----:R-:W-:-:S05]  /*77c0*/  VIADD R0, R0, 0x7f ;  /* 0x0000007f00007836 */ /* 0x001fca0000000000 */
[----:B------:R-:W-:-:S04]  /*77d0*/  SHF.R.S32.HI R3, RZ, 0x1f, R0 ;  /* 0x0000001fff037819 */ /* 0x000fc80000011400 */
[----:B------:R-:W-:Y:S01]  /*77e0*/  LEA.HI R3, R3, R0, RZ, 0x7 ;  /* 0x0000000003037211 */ /* 0x000fe200078f38ff */
[----:B------:R-:W-:-:S03]  /*77f0*/  IMAD.MOV.U32 R0, RZ, RZ, 0x1 ;  /* 0x00000001ff007424 */ /* 0x000fc600078e00ff */
[----:B------:R-:W-:-:S05]  /*7800*/  SHF.R.S32.HI R3, RZ, 0x7, R3 ;  /* 0x00000007ff037819 */ /* 0x000fca0000011403 */
[----:B------:R-:W-:-:S07]  /*7810*/  VIADD R10, R3, 0x1 ;  /* 0x00000001030a7836 */ /* 0x000fce0000000000 */
.L_x_174:
[----:B------:R-:W-:-:S03]  /*7820*/  UMOV UR4, 0xffffffff ;  /* 0xffffffff00047882 */ /* 0x000fc60000000000 */
[----:B------:R-:W-:Y:S05]  /*7830*/  BRA.DIV UR4, `(.L_x_163) ;  /* 0x0000001204907947 */ /* 0x000fea000b800000 */
[----:B------:R-:W-:-:S13]  /*7840*/  ELECT P6, URZ, PT ;  /* 0x00000000003f782f */ /* 0x000fda00038c0000 */
.L_x_188:
[----:B------:R-:W0:Y:S01]  /*7850*/  LDC R4, c[0x0][0x28c] ;  /* 0x0000a300ff047b82 */ /* 0x000e220000000800 */
[----:B------:R-:W-:Y:S01]  /*7860*/  BSSY B1, `(.L_x_164) ;  /* 0x0000057000017945 */ /* 0x000fe20003800000 */
[----:B0-----:R-:W-:-:S13]  /*7870*/  ISETP.LT.OR P6, PT, R4, 0x1, !P6 ;  /* 0x000000010400780c */ /* 0x001fda00077c1670 */
[----:B------:R-:W-:Y:S05]  /*7880*/  @P6 BRA `(.L_x_165) ;  /* 0x0000000400506947 */ /* 0x000fea0003800000 */
[----:B------:R-:W-:Y:S02]  /*7890*/  IMAD.SHL.U32 R19, R19, 0x80, RZ ;  /* 0x0000008013137824 */ /* 0x000fe400078e00ff */
[----:B------:R-:W-:Y:S02]  /*78a0*/  IMAD.SHL.U32 R20, R20, 0x80, RZ ;  /* 0x0000008014147824 */ /* 0x000fe400078e00ff */
[----:B------:R-:W-:Y:S02]  /*78b0*/  IMAD.MOV.U32 R21, RZ, RZ, RZ ;  /* 0x000000ffff157224 */ /* 0x000fe400078e00ff */
[----:B------:R-:W-:Y:S02]  /*78c0*/  IMAD.MOV.U32 R4, RZ, RZ, R10 ;  /* 0x000000ffff047224 */ /* 0x000fe400078e000a */
[----:B------:R-:W-:Y:S02]  /*78d0*/  IMAD.MOV.U32 R5, RZ, RZ, R0 ;  /* 0x000000ffff057224 */ /* 0x000fe400078e0000 */
[----:B------:R-:W-:-:S07]  /*78e0*/  IMAD.MOV.U32 R6, RZ, RZ, R12 ;  /* 0x000000ffff067224 */ /* 0x000fce00078e000c */
.L_x_169:
[----:B------:R-:W0:Y:S01]  /*78f0*/  S2R R14, SR_CgaCtaId ;  /* 0x00000000000e7919 */ /* 0x000e220000008800 */
[----:B------:R-:W-:Y:S01]  /*7900*/  MOV R7, 0x400 ;  /* 0x0000040000077802 */ /* 0x000fe20000000f00 */
[----:B------:R-:W1:Y:S03]  /*7910*/  @!P2 LDC R9, c[0x0][0x500] ;  /* 0x00014000ff09ab82 */ /* 0x000e660000000800 */
[----:B0-----:R-:W-:Y:S02]  /*7920*/  LEA R15, R14, R7, 0x18 ;  /* 0x000000070e0f7211 */ /* 0x001fe400078ec0ff */
[----:B------:R-:W-:-:S03]  /*7930*/  SHF.L.U32 R7, R5, 0x1f, RZ ;  /* 0x0000001f05077819 */ /* 0x000fc600000006ff */
[----:B------:R-:W-:-:S04]  /*7940*/  IMAD R14, R6, 0x8, R15 ;  /* 0x00000008060e7824 */ /* 0x000fc800078e020f */
[----:B------:R-:W0:Y:S02]  /*7950*/  SYNCS.PHASECHK.TRANS64.TRYWAIT P1, [R14+URZ+0x38], R7 ;  /* 0x000038070e0075a7 */ /* 0x000e24000802017f */
[----:B01----:R-:W-:Y:S05]  /*7960*/  @!P1 BRA `(.L_x_166) ;  /* 0x0000001000649947 */ /* 0x003fea0003800000 */
.L_x_189:
[----:B0-----:R-:W-:Y:S01]  /*7970*/  PRMT R7, R11, 0x9910, RZ ;  /* 0x000099100b077816 */ /* 0x001fe200000000ff */
[----:B------:R0:W-:Y:S03]  /*7980*/  @!P2 SYNCS.ARRIVE.TRANS64 RZ, [R14+URZ], R9 ;  /* 0x000000090effa9a7 */ /* 0x0001e6000800003f */
[----:B------:R-:W-:-:S13]  /*7990*/  ISETP.NE.AND P1, PT, R7, 0x2, PT ;  /* 0x000000020700780c */ /* 0x000fda0003f25270 */
[----:B0-----:R-:W-:Y:S05]  /*79a0*/  @P1 BRA `(.L_x_167) ;  /* 0x0000000000041947 */ /* 0x001fea0003800000 */
[----:B------:R-:W-:Y:S01]  /*79b0*/  BPT.TRAP 0x1 ;  /* 0x000000040000795c */ /* 0x000fe20000300000 */
.L_x_167:
[----:B------:R-:W-:Y:S05]  /*79c0*/  @P0 BRA `(.L_x_168) ;  /* 0x0000000000040947 */ /* 0x000fea0003800000 */
[----:B------:R-:W-:Y:S01]  /*79d0*/  BPT.TRAP 0x1 ;  /* 0x000000040000795c */ /* 0x000fe20000300000 */
.L_x_168:
[----:B------:R-:W-:Y:S01]  /*79e0*/  IMAD R15, R6, 0x10000, R15 ;  /* 0x00010000060f7824 */ /* 0x000fe200078e020f */
[----:B------:R-:W-:Y:S01]  /*79f0*/  R2UR UR10, R21 ;  /* 0x00000000150a72ca */ /* 0x000fe200000e0000 */
[----:B------:R-:W-:Y:S01]  /*7a00*/  UIADD3 UR30, UP0, UR14, 0xf0, URZ ;  /* 0x000000f00e1e7890 */ /* 0x000fe2000ff1e03f */
[----:B------:R-:W-:Y:S01]  /*7a10*/  R2UR UR9, R14 ;  /* 0x000000000e0972ca */ /* 0x000fe200000e0000 */
[----:B------:R-:W-:Y:S01]  /*7a20*/  VIADD R4, R4, 0xffffffff ;  /* 0xffffffff04047836 */ /* 0x000fe20000000000 */
[----:B------:R-:W-:Y:S01]  /*7a30*/  R2UR UR18, R15 ;  /* 0x000000000f1272ca */ /* 0x000fe200000e0000 */
[----:B------:R-:W-:Y:S01]  /*7a40*/  UIADD3.X UR31, URZ, UR15, URZ, UP0, !UPT ;  /* 0x0000000f3f1f7290 */ /* 0x000fe200087fe43f */
[----:B------:R-:W-:Y:S01]  /*7a50*/  R2UR UR11, R19 ;  /* 0x00000000130b72ca */ /* 0x000fe200000e0000 */
[----:B------:R-:W-:Y:S01]  /*7a60*/  UIADD3 UR4, UP1, UR14, 0x1f0, URZ ;  /* 0x000001f00e047890 */ /* 0x000fe2000ff3e03f */
[----:B------:R-:W-:Y:S01]  /*7a70*/  R2UR UR12, R8 ;  /* 0x00000000080c72ca */ /* 0x000fe200000e0000 */
[----:B------:R-:W-:Y:S01]  /*7a80*/  UMOV UR6, 0x0 ;  /* 0x0000000000067882 */ /* 0x000fe20000000000 */
[----:B------:R-:W-:Y:S01]  /*7a90*/  R2UR UR35, R20 ;  /* 0x00000000142372ca */ /* 0x000fe200000e0000 */
[----:B------:R-:W-:Y:S01]  /*7aa0*/  UMOV UR7, 0x10000000 ;  /* 0x1000000000077882 */ /* 0x000fe20000000000 */
[----:B------:R-:W-:Y:S01]  /*7ab0*/  UIADD3.X UR5, URZ, UR15, URZ, UP1, !UPT ;  /* 0x0000000f3f057290 */ /* 0x000fe20008ffe43f */
[----:B------:R-:W-:Y:S01]  /*7ac0*/  ISETP.GT.AND P3, PT, R4, 0x1, PT ;  /* 0x000000010400780c */ /* 0x000fe20003f64270 */
[----:B------:R-:W-:Y:S01]  /*7ad0*/  UIADD3 UR58, UR10, 0x20, URZ ;  /* 0x000000200a3a7890 */ /* 0x000fe2000fffe03f */
[----:B------:R-:W-:Y:S01]  /*7ae0*/  VIADD R6, R6, 0x1 ;  /* 0x0000000106067836 */ /* 0x000fe20000000000 */
[----:B------:R-:W-:Y:S01]  /*7af0*/  UIADD3 UR50, UR10, 0x40, URZ ;  /* 0x000000400a327890 */ /* 0x000fe2000fffe03f */
[----:B------:R-:W-:Y:S01]  /*7b00*/  VIADD R21, R21, 0x80 ;  /* 0x0000008015157836 */ /* 0x000fe20000000000 */
[----:B------:R-:W-:-:S02]  /*7b10*/  UIADD3 UR8, UR18, 0x180, URZ ;  /* 0x0000018012087890 */ /* 0x000fc4000fffe03f */
[----:B------:R-:W-:Y:S01]  /*7b20*/  UIADD3 UR56, UR18, 0x4180, URZ ;  /* 0x0000418012387890 */ /* 0x000fe2000fffe03f */
[C---:B------:R-:W-:Y:S01]  /*7b30*/  ISETP.NE.AND P1, PT, R6.reuse, 0x7, PT ;  /* 0x000000070600780c */ /* 0x040fe20003f25270 */
[----:B------:R-:W-:Y:S02]  /*7b40*/  UIADD3 UR48, UR18, 0x8180, URZ ;  /* 0x0000818012307890 */ /* 0x000fe4000fffe03f */
[----:B------:R-:W-:Y:S01]  /*7b50*/  UIADD3 UR42, UR10, 0x60, URZ ;  /* 0x000000600a2a7890 */ /* 0x000fe2000fffe03f */
[----:B------:R-:W-:Y:S01]  /*7b60*/  SEL R14, RZ, 0x1, P1 ;  /* 0x00000001ff0e7807 */ /* 0x000fe20000800000 */
[----:B------:R-:W-:Y:S01]  /*7b70*/  UIADD3 UR40, UR18, 0xc180, URZ ;  /* 0x0000c18012287890 */ /* 0x000fe2000fffe03f */
[----:B------:R0:W-:Y:S01]  /*7b80*/  UTMALDG.3D [UR8], [UR30], desc[UR6] ;  /* 0x000006081e0075b4 */ /* 0x0001e20008011000 */
[----:B------:R-:W-:Y:S01]  /*7b90*/  UIADD3 UR32, UR18, 0x70180, URZ ;  /* 0x0007018012207890 */ /* 0x000fe2000fffe03f */
[----:B------:R-:W-:Y:S01]  /*7ba0*/  LOP3.LUT R5, R5, R14, RZ, 0x3c, !PT ;  /* 0x0000000e05057212 */ /* 0x000fe200078e3cff */
[----:B------:R-:W-:Y:S01]  /*7bb0*/  UIADD3 UR24, UR18, 0x74180, URZ ;  /* 0x0007418012187890 */ /* 0x000fe2000fffe03f */
[----:B------:R-:W-:Y:S01]  /*7bc0*/  SEL R6, R6, RZ, P1 ;  /* 0x000000ff06067207 */ /* 0x000fe20000800000 */
[----:B------:R-:W-:Y:S01]  /*7bd0*/  UIADD3 UR16, UR18, 0x78180, URZ ;  /* 0x0007818012107890 */ /* 0x000fe2000fffe03f */
[----:B------:R-:W-:Y:S01]  /*7be0*/  UMOV UR57, UR9 ;  /* 0x0000000900397c82 */ /* 0x000fe20008000000 */
        /* <DEDUP_REMOVED lines=8> */
[----:B------:R1:W-:Y:S01]  /*7c70*/  UTMALDG.3D [UR56], [UR30], desc[UR6] ;  /* 0x000006381e0075b4 */ /* 0x0003e20008011000 */
[----:B------:R-:W-:Y:S01]  /*7c80*/  UMOV UR33, UR9 ;  /* 0x0000000900217c82 */ /* 0x000fe20008000000 */
[----:B------:R-:W-:Y:S01]  /*7c90*/  UMOV UR34, UR10 ;  /* 0x0000000a00227c82 */ /* 0x000fe20008000000 */
[----:B------:R-:W-:Y:S01]  /*7ca0*/  UMOV UR36, UR12 ;  /* 0x0000000c00247c82 */ /* 0x000fe20008000000 */
[----:B------:R-:W-:Y:S01]  /*7cb0*/  UMOV UR25, UR9 ;  /* 0x0000000900197c82 */ /* 0x000fe20008000000 */
[----:B------:R-:W-:Y:S01]  /*7cc0*/  UMOV UR27, UR35 ;  /* 0x00000023001b7c82 */ /* 0x000fe20008000000 */
[----:B------:R-:W-:Y:S01]  /*7cd0*/  UMOV UR28, UR12 ;  /* 0x0000000c001c7c82 */ /* 0x000fe20008000000 */
[----:B------:R-:W-:Y:S01]  /*7ce0*/  UMOV UR26, UR58 ;  /* 0x0000003a001a7c82 */ /* 0x000fe20008000000 */
[----:B0-----:R-:W-:Y:S01]  /*7cf0*/  UIADD3 UR8, UR18, 0x7c180, URZ ;  /* 0x0007c18012087890 */ /* 0x001fe2000fffe03f */
[----:B------:R1:W-:Y:S01]  /*7d00*/  UTMALDG.3D [UR48], [UR30], desc[UR6] ;  /* 0x000006301e0075b4 */ /* 0x0003e20008011000 */
[----:B------:R-:W-:Y:S01]  /*7d10*/  UMOV UR17, UR9 ;  /* 0x0000000900117c82 */ /* 0x000fe20008000000 */
[----:B------:R-:W-:Y:S01]  /*7d20*/  UMOV UR19, UR35 ;  /* 0x0000002300137c82 */ /* 0x000fe20008000000 */
[----:B------:R-:W-:Y:S01]  /*7d30*/  UMOV UR20, UR12 ;  /* 0x0000000c00147c82 */ /* 0x000fe20008000000 */
[----:B------:R-:W-:Y:S01]  /*7d40*/  UMOV UR18, UR50 ;  /* 0x0000003200127c82 */ /* 0x000fe20008000000 */
[----:B------:R-:W-:Y:S01]  /*7d50*/  UMOV UR11, UR35 ;  /* 0x00000023000b7c82 */ /* 0x000fe20008000000 */
[----:B------:R-:W-:Y:S01]  /*7d60*/  UMOV UR10, UR42 ;  /* 0x0000002a000a7c82 */ /* 0x000fe20008000000 */
[----:B------:R1:W-:Y:S01]  /*7d70*/  UTMALDG.3D [UR40], [UR30], desc[UR6] ;  /* 0x000006281e0075b4 */ /* 0x0003e20008011000 */
[----:B------:R1:W-:Y:S01]  /*7d80*/  UTMALDG.3D [UR32], [UR4], desc[UR6] ;  /* 0x00000620040075b4 */ /* 0x0003e20008011000 */
[----:B------:R1:W-:Y:S01]  /*7d90*/  UTMALDG.3D [UR24], [UR4], desc[UR6] ;  /* 0x00000618040075b4 */ /* 0x0003e20008011000 */
[----:B------:R1:W-:Y:S01]  /*7da0*/  UTMALDG.3D [UR16], [UR4], desc[UR6] ;  /* 0x00000610040075b4 */ /* 0x0003e20008011000 */
[----:B------:R1:W-:Y:S02]  /*7db0*/  UTMALDG.3D [UR8], [UR4], desc[UR6] ;  /* 0x00000608040075b4 */ /* 0x0003e40008011000 */
[----:B-1----:R-:W-:Y:S05]  /*7dc0*/  @P3 BRA `(.L_x_169) ;  /* 0xfffffff800c83947 */ /* 0x002fea000383ffff */
.L_x_165:
[----:B------:R-:W-:Y:S05]  /*7dd0*/  BSYNC B1 ;  /* 0x0000000000017941 */ /* 0x000fea0003800000 */
.L_x_164:
[----:B------:R-:W-:Y:S01]  /*7de0*/  LOP3.LUT P4, RZ, R13, 0xff, RZ, 0xc0, !PT ;  /* 0x000000ff0dff7812 */ /* 0x000fe2000788c0ff */
[C---:B------:R-:W-:Y:S01]  /*7df0*/  IMAD.IADD R12, R3.reuse, 0x1, R12 ;  /* 0x00000001030c7824 */ /* 0x040fe200078e020c */
[----:B------:R-:W-:Y:S01]  /*7e00*/  ULDC.64 UR4, c[0x0][0x650] ;  /* 0x0001940000047ab9 */ /* 0x000fe20000000a00 */
[C---:B------:R-:W-:Y:S01]  /*7e10*/  ISETP.GE.U32.AND P3, PT, R3.reuse, 0x7, PT ;  /* 0x000000070300780c */ /* 0x040fe20003f66070 */
[----:B------:R-:W-:Y:S01]  /*7e20*/  BSSY B1, `(.L_x_170) ;  /* 0x000006c000017945 */ /* 0x000fe20003800000 */
[C---:B------:R-:W-:Y:S01]  /*7e30*/  IMAD.WIDE.U32 R4, R12.reuse, 0x24924925, RZ ;  /* 0x249249250c047825 */ /* 0x040fe200078e00ff */
[C---:B------:R-:W-:Y:S02]  /*7e40*/  ISETP.GT.U32.AND P1, PT, R12.reuse, 0x6, PT ;  /* 0x000000060c00780c */ /* 0x040fe40003f24070 */
[----:B------:R-:W-:Y:S01]  /*7e50*/  PRMT R13, RZ, 0x7610, R13 ;  /* 0x00007610ff0d7816 */ /* 0x000fe2000000000d */
[----:B------:R-:W-:Y:S01]  /*7e60*/  IMAD.IADD R4, R12, 0x1, -R5 ;  /* 0x000000010c047824 */ /* 0x000fe200078e0a05 */
[----:B------:R-:W-:Y:S01]  /*7e70*/  ISETP.LT.U32.AND P1, PT, R3, 0x7, P1 ;  /* 0x000000070300780c */ /* 0x000fe20000f21070 */
[----:B------:R-:W-:-:S02]  /*7e80*/  IMAD.MOV.U32 R19, RZ, RZ, -0x1 ;  /* 0xffffffffff137424 */ /* 0x000fc400078e00ff */
[----:B------:R-:W0:Y:S01]  /*7e90*/  @P4 S2R R7, SR_CgaCtaId ;  /* 0x0000000000074919 */ /* 0x000e220000008800 */
[----:B------:R-:W-:Y:S01]  /*7ea0*/  @P4 MOV R6, 0x400 ;  /* 0x0000040000064802 */ /* 0x000fe20000000f00 */
[----:B------:R-:W-:Y:S01]  /*7eb0*/  IMAD.MOV.U32 R20, RZ, RZ, -0x1 ;  /* 0xffffffffff147424 */ /* 0x000fe200078e00ff */
[----:B------:R-:W-:Y:S01]  /*7ec0*/  LEA.HI R4, R4, R5, RZ, 0x1f ;  /* 0x0000000504047211 */ /* 0x000fe200078ff8ff */
[----:B------:R-:W-:-:S03]  /*7ed0*/  IMAD.MOV.U32 R8, RZ, RZ, -0x1 ;  /* 0xffffffffff087424 */ /* 0x000fc600078e00ff */
[--C-:B------:R-:W-:Y:S02]  /*7ee0*/  SHF.R.U32.HI R5, RZ, 0x2, R4.reuse ;  /* 0x00000002ff057819 */ /* 0x100fe40000011604 */
[----:B------:R-:W-:-:S03]  /*7ef0*/  PRMT R4, RZ, 0x7610, R4 ;  /* 0x00007610ff047816 */ /* 0x000fc60000000004 */
[----:B------:R-:W-:Y:S01]  /*7f00*/  IMAD R12, R5, -0x7, R12 ;  /* 0xfffffff9050c7824 */ /* 0x000fe200078e020c */
[----:B0-----:R-:W-:Y:S02]  /*7f10*/  @P4 LEA R6, R7, R6, 0x18 ;  /* 0x0000000607064211 */ /* 0x001fe400078ec0ff */
[----:B------:R-:W-:Y:S02]  /*7f20*/  SEL R7, RZ, 0x1, !P1 ;  /* 0x00000001ff077807 */ /* 0x000fe40004800000 */
[----:B------:R-:W-:Y:S01]  /*7f30*/  IADD3 R16, P1, R16, UR38, RZ ;  /* 0x0000002610107c10 */ /* 0x000fe2000ff3e0ff */
[----:B------:R0:W-:Y:S01]  /*7f40*/  @P4 SYNCS.ARRIVE.TRANS64.A1T0 RZ, [R6+URZ+0x88], RZ ;  /* 0x000088ff06ff49a7 */ /* 0x0001e2000810003f */
[----:B------:R-:W-:Y:S02]  /*7f50*/  LOP3.LUT R0, R0, R7, RZ, 0x3c, !PT ;  /* 0x0000000700007212 */ /* 0x000fe400078e3cff */
[----:B------:R-:W-:Y:S02]  /*7f60*/  IADD3.X R17, R17, UR37, RZ, P1, !PT ;  /* 0x0000002511117c10 */ /* 0x000fe40008ffe4ff */
[----:B------:R-:W-:-:S02]  /*7f70*/  ISETP.GE.U32.AND P1, PT, R16, UR4, PT ;  /* 0x0000000410007c0c */ /* 0x000fc4000bf26070 */
[----:B------:R-:W-:Y:S02]  /*7f80*/  @P3 LOP3.LUT R0, R0, 0x1, R5, 0x78, !PT ;  /* 0x0000000100003812 */ /* 0x000fe400078e7805 */
[----:B------:R-:W-:-:S13]  /*7f90*/  ISETP.GE.U32.AND.EX P1, PT, R17, UR5, PT, P1 ;  /* 0x0000000511007c0c */ /* 0x000fda000bf26110 */
[----:B0-----:R-:W-:Y:S05]  /*7fa0*/  @P1 BRA `(.L_x_171) ;  /* 0x00000004004c1947 */ /* 0x001fea0003800000 */
[----:B------:R-:W-:Y:S01]  /*7fb0*/  ULDC.64 UR4, c[0x0][0x628] ;  /* 0x00018a0000047ab9 */ /* 0x000fe20000000a00 */
[----:B------:R-:W0:Y:S01]  /*7fc0*/  S2R R15, SR_CTAID.X ;  /* 0x00000000000f7919 */ /* 0x000e220000002500 */
[----:B------:R-:W-:Y:S01]  /*7fd0*/  ISETP.NE.U32.AND P1, PT, RZ, UR4, PT ;  /* 0x00000004ff007c0c */ /* 0x000fe2000bf25070 */
[----:B------:R-:W-:Y:S01]  /*7fe0*/  ULDC UR7, c[0x0][0x630] ;  /* 0x00018c0000077ab9 */ /* 0x000fe20000000800 */
[----:B------:R-:W-:Y:S01]  /*7ff0*/  IMAD.MOV.U32 R4, RZ, RZ, R16 ;  /* 0x000000ffff047224 */ /* 0x000fe200078e0010 */
[----:B------:R-:W1:Y:S01]  /*8000*/  S2R R14, SR_CTAID.Y ;  /* 0x00000000000e7919 */ /* 0x000e620000002600 */
[----:B------:R-:W-:Y:S01]  /*8010*/  ISETP.NE.AND.EX P1, PT, RZ, UR5, PT, P1 ;  /* 0x00000005ff007c0c */ /* 0x000fe2000bf25310 */
[----:B------:R-:W-:-:S12]  /*8020*/  IMAD.MOV.U32 R5, RZ, RZ, R17 ;  /* 0x000000ffff057224 */ /* 0x000fd800078e0011 */
[----:B------:R-:W-:Y:S05]  /*8030*/  @!P1 BRA `(.L_x_172) ;  /* 0x0000000000289947 */ /* 0x000fea0003800000 */
[----:B------:R-:W-:Y:S02]  /*8040*/  ULDC UR6, c[0x0][0x634] ;  /* 0x00018d0000067ab9 */ /* 0x000fe40000000800 */
[----:B------:R-:W-:-:S05]  /*8050*/  IADD3 R9, P1, R16, UR6, RZ ;  /* 0x0000000610097c10 */ /* 0x000fca000ff3e0ff */
[----:B------:R-:W-:-:S04]  /*8060*/  IMAD.X R19, RZ, RZ, R17, P1 ;  /* 0x000000ffff137224 */ /* 0x000fc800008e0611 */
[----:B------:R-:W-:-:S04]  /*8070*/  IMAD.WIDE.U32 R6, R19, UR4, RZ ;  /* 0x0000000413067c25 */ /* 0x000fc8000f8e00ff */
[----:B------:R-:W-:-:S04]  /*8080*/  IMAD.WIDE.U32 R6, P1, R9, UR5, R6 ;  /* 0x0000000509067c25 */ /* 0x000fc8000f820006 */
[----:B------:R-:W-:-:S04]  /*8090*/  IMAD.WIDE.U32 R8, R9, UR4, RZ ;  /* 0x0000000409087c25 */ /* 0x000fc8000f8e00ff */
[----:B------:R-:W-:Y:S01]  /*80a0*/  IMAD.X R5, RZ, RZ, RZ, P1 ;  /* 0x000000ffff057224 */ /* 0x000fe200008e06ff */
[----:B------:R-:W-:Y:S01]  /*80b0*/  IADD3 RZ, P1, R9, R6, RZ ;  /* 0x0000000609ff7210 */ /* 0x000fe20007f3e0ff */
[----:B------:R-:W-:-:S04]  /*80c0*/  IMAD.MOV.U32 R4, RZ, RZ, R7 ;  /* 0x000000ffff047224 */ /* 0x000fc800078e0007 */
[----:B------:R-:W-:-:S08]  /*80d0*/  IMAD.WIDE.U32.X R4, R19, UR5, R4, P1 ;  /* 0x0000000513047c25 */ /* 0x000fd000088e0404 */
.L_x_172:
[--C-:B------:R-:W-:Y:S01]  /*80e0*/  SHF.R.U64 R8, R4, UR7, R5.reuse ;  /* 0x0000000704087c19 */ /* 0x100fe20008001205 */
[----:B------:R-:W-:Y:S01]  /*80f0*/  ULDC.64 UR4, c[0x0][0x620] ;  /* 0x0001880000047ab9 */ /* 0x000fe20000000a00 */
[----:B------:R-:W-:Y:S01]  /*8100*/  SHF.R.U32.HI R4, RZ, UR7, R5 ;  /* 0x00000007ff047c19 */ /* 0x000fe20008011605 */
[----:B------:R-:W2:Y:S01]  /*8110*/  LDC R24, c[0x0][0x144] ;  /* 0x00005100ff187b82 */ /* 0x000ea20000000800 */
[----:B------:R-:W-:Y:S01]  /*8120*/  IADD3 R7, P1, RZ, -R8, RZ ;  /* 0x80000008ff077210 */ /* 0x000fe20007f3e0ff */
[----:B------:R-:W-:Y:S01]  /*8130*/  ULDC.64 UR8, c[0x0][0x640] ;  /* 0x0001900000087ab9 */ /* 0x000fe20000000a00 */
[----:B0-----:R-:W-:Y:S01]  /*8140*/  I2FP.F32.U32 R9, R15 ;  /* 0x0000000f00097245 */ /* 0x001fe20000201000 */
[----:B------:R-:W-:Y:S02]  /*8150*/  ULDC UR6, c[0x0][0x608] ;  /* 0x0001820000067ab9 */ /* 0x000fe40000000800 */
[----:B------:R-:W-:Y:S01]  /*8160*/  IMAD.X R4, RZ, RZ, ~R4, P1 ;  /* 0x000000ffff047224 */ /* 0x000fe200008e0e04 */
[----:B------:R-:W-:Y:S01]  /*8170*/  ISETP.NE.U32.AND P1, PT, RZ, UR8, PT ;  /* 0x00000008ff007c0c */ /* 0x000fe2000bf25070 */
[----:B------:R-:W0:Y:S02]  /*8180*/  LDC R21, c[0x0][0x148] ;  /* 0x00005200ff157b82 */ /* 0x000e240000000800 */
[----:B------:R-:W-:Y:S01]  /*8190*/  IMAD R6, R4, UR4, RZ ;  /* 0x0000000404067c24 */ /* 0x000fe2000f8e02ff */
[----:B------:R-:W-:Y:S01]  /*81a0*/  ISETP.NE.AND.EX P1, PT, RZ, UR9, PT, P1 ;  /* 0x00000009ff007c0c */ /* 0x000fe2000bf25310 */
[----:B------:R-:W-:Y:S01]  /*81b0*/  IMAD.WIDE.U32 R4, R7, UR4, R16 ;  /* 0x0000000407047c25 */ /* 0x000fe2000f8e0010 */
[----:B------:R-:W-:-:S03]  /*81c0*/  ULDC UR4, c[0x0][0x150] ;  /* 0x0000540000047ab9 */ /* 0x000fc60000000800 */
[----:B------:R-:W-:Y:S02]  /*81d0*/  IMAD R7, R7, UR5, R6 ;  /* 0x0000000507077c24 */ /* 0x000fe4000f8e0206 */
[----:B------:R-:W-:Y:S01]  /*81e0*/  FMUL R6, R9, UR4 ;  /* 0x0000000409067c20 */ /* 0x000fe20008400000 */
[----:B------:R-:W-:Y:S01]  /*81f0*/  ULDC UR4, c[0x0][0x618] ;  /* 0x0001860000047ab9 */ /* 0x000fe20000000800 */
[----:B------:R-:W-:Y:S01]  /*8200*/  ULDC UR5, c[0x0][0x154] ;  /* 0x0000550000057ab9 */ /* 0x000fe20000000800 */
[----:B------:R-:W-:-:S03]  /*8210*/  IMAD.IADD R5, R5, 0x1, R7 ;  /* 0x0000000105057824 */ /* 0x000fc600078e0207 */
[----:B------:R-:W3:Y:S02]  /*8220*/  F2I.U32.TRUNC.NTZ R6, R6 ;  /* 0x0000000600067305 */ /* 0x000ee4000020f000 */
[----:B------:R-:W-:Y:S02]  /*8230*/  SHF.R.U64 R9, R4, UR4, R5 ;  /* 0x0000000404097c19 */ /* 0x000fe40008001205 */
[----:B-1----:R-:W-:-:S05]  /*8240*/  I2FP.F32.U32 R4, R14 ;  /* 0x0000000e00047245 */ /* 0x002fca0000201000 */
[----:B------:R-:W-:Y:S01]  /*8250*/  FMUL R22, R4, UR5 ;  /* 0x0000000504167c20 */ /* 0x000fe20008400000 */
[----:B------:R-:W-:Y:S01]  /*8260*/  SHF.R.U32.HI R4, RZ, UR4, R5 ;  /* 0x00000004ff047c19 */ /* 0x000fe20008011605 */
[----:B------:R-:W-:-:S03]  /*8270*/  ULDC UR4, c[0x0][0x658] ;  /* 0x0001960000047ab9 */ /* 0x000fc60000000800 */
[--C-:B------:R-:W-:Y:S01]  /*8280*/  SHF.R.U64 R20, R9, UR6, R4.reuse ;  /* 0x0000000609147c19 */ /* 0x100fe20008001204 */
[----:B------:R-:W1:Y:S01]  /*8290*/  F2I.U32.TRUNC.NTZ R22, R22 ;  /* 0x0000001600167305 */ /* 0x000e62000020f000 */
[----:B------:R-:W-:Y:S01]  /*82a0*/  SHF.R.U32.HI R5, RZ, UR6, R4 ;  /* 0x00000006ff057c19 */ /* 0x000fe20008011604 */
[----:B---3--:R-:W-:-:S03]  /*82b0*/  IMAD.MOV R6, RZ, RZ, -R6 ;  /* 0x000000ffff067224 */ /* 0x008fc600078e0a06 */
[----:B------:R-:W-:Y:S01]  /*82c0*/  SHF.R.U64 R19, R20, UR4, R5 ;  /* 0x0000000414137c19 */ /* 0x000fe20008001205 */
[----:B--2---:R-:W-:Y:S01]  /*82d0*/  IMAD R15, R24, R6, R15 ;  /* 0x00000006180f7224 */ /* 0x004fe200078e020f */
[----:B------:R-:W-:-:S03]  /*82e0*/  SHF.R.U32.HI R23, RZ, UR4, R5 ;  /* 0x00000004ff177c19 */ /* 0x000fc60008011605 */
[----:B------:R-:W-:Y:S02]  /*82f0*/  IMAD.MOV.U32 R4, RZ, RZ, R19 ;  /* 0x000000ffff047224 */ /* 0x000fe400078e0013 */
[----:B------:R-:W-:Y:S01]  /*8300*/  IMAD.MOV.U32 R5, RZ, RZ, R23 ;  /* 0x000000ffff057224 */ /* 0x000fe200078e0017 */
[----:B-1----:R-:W-:Y:S06]  /*8310*/  @!P1 BRA `(.L_x_173) ;  /* 0x0000000000289947 */ /* 0x002fec0003800000 */
[----:B------:R-:W-:Y:S02]  /*8320*/  ULDC UR4, c[0x0][0x64c] ;  /* 0x0001930000047ab9 */ /* 0x000fe40000000800 */
[----:B------:R-:W-:-:S05]  /*8330*/  IADD3 R5, P1, R19, UR4, RZ ;  /* 0x0000000413057c10 */ /* 0x000fca000ff3e0ff */
[----:B------:R-:W-:-:S04]  /*8340*/  IMAD.X R23, RZ, RZ, R23, P1 ;  /* 0x000000ffff177224 */ /* 0x000fc800008e0617 */
[----:B------:R-:W-:-:S04]  /*8350*/  IMAD.WIDE.U32 R6, R23, UR8, RZ ;  /* 0x0000000817067c25 */ /* 0x000fc8000f8e00ff */
[----:B------:R-:W-:-:S04]  /*8360*/  IMAD.WIDE.U32 R6, P1, R5, UR9, R6 ;  /* 0x0000000905067c25 */ /* 0x000fc8000f820006 */
[----:B------:R-:W-:-:S04]  /*8370*/  IMAD.WIDE.U32 R4, R5, UR8, RZ ;  /* 0x0000000805047c25 */ /* 0x000fc8000f8e00ff */
[----:B------:R-:W-:Y:S01]  /*8380*/  IMAD.MOV.U32 R4, RZ, RZ, R7 ;  /* 0x000000ffff047224 */ /* 0x000fe200078e0007 */
[----:B------:R-:W-:Y:S01]  /*8390*/  IADD3 RZ, P3, R5, R6, RZ ;  /* 0x0000000605ff7210 */ /* 0x000fe20007f7e0ff */
[----:B------:R-:W-:-:S04]  /*83a0*/  IMAD.X R5, RZ, RZ, RZ, P1 ;  /* 0x000000ffff057224 */ /* 0x000fc800008e06ff */
[----:B------:R-:W-:-:S08]  /*83b0*/  IMAD.WIDE.U32.X R4, R23, UR9, R4, P3 ;  /* 0x0000000917047c25 */ /* 0x000fd000098e0404 */
.L_x_173:
[----:B------:R-:W-:Y:S01]  /*83c0*/  ISETP.NE.AND P1, PT, R2, 0x1, PT ;  /* 0x000000010200780c */ /* 0x000fe20003f25270 */
[----:B------:R-:W-:Y:S01]  /*83d0*/  ULDC UR4, c[0x0][0x648] ;  /* 0x0001920000047ab9 */ /* 0x000fe20000000800 */
[----:B------:R-:W-:Y:S01]  /*83e0*/  LOP3.LUT R20, R20, UR22, RZ, 0xc0, !PT ;  /* 0x0000001614147c12 */ /* 0x000fe2000f8ec0ff */
[----:B------:R-:W-:Y:S01]  /*83f0*/  IMAD.MOV R22, RZ, RZ, -R22 ;  /* 0x000000ffff167224 */ /* 0x000fe200078e0a16 */
[----:B------:R-:W-:Y:S01]  /*8400*/  SHF.R.U64 R5, R4, UR4, R5 ;  /* 0x0000000404057c19 */ /* 0x000fe20008001205 */
[----:B------:R-:W-:Y:S01]  /*8410*/  ULDC UR4, c[0x0][0x638] ;  /* 0x00018e0000047ab9 */ /* 0x000fe20000000800 */
[----:B------:R-:W-:Y:S01]  /*8420*/  LOP3.LUT R6, R9, UR13, RZ, 0xc0, !PT ;  /* 0x0000000d09067c12 */ /* 0x000fe2000f8ec0ff */
[----:B------:R-:W-:Y:S02]  /*8430*/  ULDC UR5, c[0x0][0x610] ;  /* 0x0001840000057ab9 */ /* 0x000fe40000000800 */
[----:B------:R-:W-:Y:S02]  /*8440*/  IMAD.MOV R4, RZ, RZ, -R5 ;  /* 0x000000ffff047224 */ /* 0x000fe400078e0a05 */
[----:B------:R-:W-:-:S02]  /*8450*/  IMAD R20, R5, UR21, R20 ;  /* 0x0000001505147c24 */ /* 0x000fc4000f8e0214 */
[----:B0-----:R-:W-:Y:S02]  /*8460*/  @P1 IMAD R15, R21, R22, R14 ;  /* 0x00000016150f1224 */ /* 0x001fe400078e020e */
[----:B------:R-:W-:Y:S01]  /*8470*/  IMAD R19, R4, UR4, R19 ;  /* 0x0000000404137c24 */ /* 0x000fe2000f8e0213 */
[----:B------:R-:W-:Y:S01]  /*8480*/  ULDC UR4, c[0x0][0x600] ;  /* 0x0001800000047ab9 */ /* 0x000fe20000000800 */
[----:B------:R-:W-:Y:S02]  /*8490*/  IMAD R15, R20, UR5, R15 ;  /* 0x00000005140f7c24 */ /* 0x000fe4000f8e020f */
[----:B------:R-:W-:Y:S02]  /*84a0*/  IMAD R6, R19, UR4, R6 ;  /* 0x0000000413067c24 */ /* 0x000fe4000f8e0206 */
[----:B------:R-:W-:-:S03]  /*84b0*/  IMAD.MOV.U32 R4, RZ, RZ, 0x1 ;  /* 0x00000001ff047424 */ /* 0x000fc600078e00ff */
[----:B------:R-:W-:Y:S02]  /*84c0*/  SEL R20, R6, R15, !P1 ;  /* 0x0000000f06147207 */ /* 0x000fe40004800000 */
[----:B------:R-:W-:-:S07]  /*84d0*/  SEL R19, R15, R6, !P1 ;  /* 0x000000060f137207 */ /* 0x000fce0004800000 */
.L_x_171:
[----:B------:R-:W-:Y:S05]  /*84e0*/  BSYNC B1 ;  /* 0x0000000000017941 */ /* 0x000fea0003800000 */
.L_x_170:
[----:B------:R-:W-:-:S13]  /*84f0*/  LOP3.LUT P1, RZ, R4, 0xff, RZ, 0xc0, !PT ;  /* 0x000000ff04ff7812 */ /* 0x000fda000782c0ff */
[----:B------:R-:W-:Y:S05]  /*8500*/  @P1 BRA `(.L_x_174) ;  /* 0xfffffff000c41947 */ /* 0x000fea000383ffff */
[----:B------:R-:W-:Y:S05]  /*8510*/  BSYNC B0 ;  /* 0x0000000000007941 */ /* 0x000fea0003800000 */
.L_x_162:
[----:B------:R-:W-:-:S03]  /*8520*/  UMOV UR4, 0xffffffff ;  /* 0xffffffff00047882 */ /* 0x000fc60000000000 */
[----:B------:R-:W-:Y:S05]  /*8530*/  BRA.DIV UR4, `(.L_x_175) ;  /* 0x0000000604847947 */ /* 0x000fea000b800000 */
[----:B------:R-:W-:-:S13]  /*8540*/  ELECT P6, URZ, PT ;  /* 0x00000000003f782f */ /* 0x000fda00038c0000 */
.L_x_192:
[----:B------:R-:W-:Y:S04]  /*8550*/  BSSY B0, `(.L_x_176) ;  /* 0x0000046000007945 */ /* 0x000fe80003800000 */
[----:B------:R-:W-:Y:S05]  /*8560*/  @!P6 BRA `(.L_x_177) ;  /* 0x000000040010e947 */ /* 0x000fea0003800000 */
[----:B------:R-:W-:-:S04]  /*8570*/  LOP3.LUT R18, R18, 0x2, RZ, 0xfc, !PT ;  /* 0x0000000212127812 */ /* 0x000fc800078efcff */
[----:B------:R-:W-:-:S13]  /*8580*/  ISETP.NE.AND P0, PT, R18, 0x3, PT ;  /* 0x000000031200780c */ /* 0x000fda0003f05270 */
[----:B------:R-:W-:Y:S05]  /*8590*/  @!P0 BRA `(.L_x_178) ;  /* 0x0000000000048947 */ /* 0x000fea0003800000 */
[----:B------:R-:W-:Y:S01]  /*85a0*/  BPT.TRAP 0x1 ;  /* 0x000000040000795c */ /* 0x000fe20000300000 */
.L_x_178:
[----:B------:R-:W0:Y:S01]  /*85b0*/  S2R R3, SR_CgaCtaId ;  /* 0x0000000000037919 */ /* 0x000e220000008800 */
[----:B------:R-:W-:-:S04]  /*85c0*/  MOV R2, 0x400 ;  /* 0x0000040000027802 */ /* 0x000fc80000000f00 */
[----:B0-----:R-:W-:Y:S02]  /*85d0*/  LEA R3, R3, R2, 0x18 ;  /* 0x0000000203037211 */ /* 0x001fe400078ec0ff */
[----:B------:R-:W-:-:S03]  /*85e0*/  SHF.L.U32 R2, R0, 0x1f, RZ ;  /* 0x0000001f00027819 */ /* 0x000fc600000006ff */
[----:B------:R-:W-:-:S04]  /*85f0*/  VIADD R3, R3, 0x38 ;  /* 0x0000003803037836 */ /* 0x000fc80000000000 */
[C---:B------:R-:W-:Y:S02]  /*8600*/  IMAD R7, R12.reuse, 0x8, R3 ;  /* 0x000000080c077824 */ /* 0x040fe400078e0203 */
[----:B------:R-:W-:Y:S02]  /*8610*/  VIADD R12, R12, 0x1 ;  /* 0x000000010c0c7836 */ /* 0x000fe40000000000 */
[----:B------:R-:W0:Y:S03]  /*8620*/  SYNCS.PHASECHK.TRANS64.TRYWAIT P0, [R7+URZ], R2 ;  /* 0x00000002070075a7 */ /* 0x000e26000800017f */
[----:B------:R-:W-:-:S04]  /*8630*/  ISETP.NE.AND P1, PT, R12, 0x7, PT ;  /* 0x000000070c00780c */ /* 0x000fc80003f25270 */
[----:B------:R-:W-:Y:S02]  /*8640*/  SEL R5, RZ, 0x1, P1 ;  /* 0x00000001ff057807 */ /* 0x000fe40000800000 */
[----:B------:R-:W-:Y:S02]  /*8650*/  SEL R12, R12, RZ, P1 ;  /* 0x000000ff0c0c7207 */ /* 0x000fe40000800000 */
[----:B------:R-:W-:-:S03]  /*8660*/  LOP3.LUT R5, R0, R5, RZ, 0x3c, !PT ;  /* 0x0000000500057212 */ /* 0x000fc600078e3cff */
[----:B------:R-:W-:Y:S01]  /*8670*/  IMAD R9, R12, 0x8, R3 ;  /* 0x000000080c097824 */ /* 0x000fe200078e0203 */
[----:B------:R-:W-:Y:S01]  /*8680*/  SHF.L.U32 R4, R5, 0x1f, RZ ;  /* 0x0000001f05047819 */ /* 0x000fe200000006ff */
[----:B0-----:R-:W-:Y:S06]  /*8690*/  @!P0 BRA `(.L_x_179) ;  /* 0x00000004004c8947 */ /* 0x001fec0003800000 */
.L_x_193:
[----:B------:R-:W1:Y:S01]  /*86a0*/  SYNCS.PHASECHK.TRANS64.TRYWAIT P0, [R9+URZ], R4 ;  /* 0x00000004090075a7 */ /* 0x000e62000800017f */
[----:B------:R-:W-:-:S05]  /*86b0*/  VIADD R0, R12, 0x1 ;  /* 0x000000010c007836 */ /* 0x000fca0000000000 */
[----:B------:R-:W-:-:S04]  /*86c0*/  ISETP.NE.AND P1, PT, R0, 0x7, PT ;  /* 0x000000070000780c */ /* 0x000fc80003f25270 */
[----:B0-----:R-:W-:Y:S02]  /*86d0*/  SEL R2, RZ, 0x1, P1 ;  /* 0x00000001ff027807 */ /* 0x001fe40000800000 */
[----:B------:R-:W-:Y:S02]  /*86e0*/  SEL R0, R0, RZ, P1 ;  /* 0x000000ff00007207 */ /* 0x000fe40000800000 */
[----:B------:R-:W-:-:S03]  /*86f0*/  LOP3.LUT R7, R5, R2, RZ, 0x3c, !PT ;  /* 0x0000000205077212 */ /* 0x000fc600078e3cff */
[----:B------:R-:W-:Y:S01]  /*8700*/  IMAD R6, R0, 0x8, R3 ;  /* 0x0000000800067824 */ /* 0x000fe200078e0203 */
[----:B------:R-:W-:Y:S01]  /*8710*/  SHF.L.U32 R5, R7, 0x1f, RZ ;  /* 0x0000001f07057819 */ /* 0x000fe200000006ff */
[----:B-1----:R-:W-:Y:S06]  /*8720*/  @!P0 BRA `(.L_x_180) ;  /* 0x00000004003c8947 */ /* 0x002fec0003800000 */
.L_x_194:
[----:B------:R-:W1:Y:S01]  /*8730*/  SYNCS.PHASECHK.TRANS64.TRYWAIT P0, [R6+URZ], R5 ;  /* 0x00000005060075a7 */ /* 0x000e62000800017f */
[----:B------:R-:W-:-:S05]  /*8740*/  VIADD R0, R0, 0x1 ;  /* 0x0000000100007836 */ /* 0x000fca0000000000 */
[----:B------:R-:W-:-:S04]  /*8750*/  ISETP.NE.AND P1, PT, R0, 0x7, PT ;  /* 0x000000070000780c */ /* 0x000fc80003f25270 */
[----:B------:R-:W-:Y:S02]  /*8760*/  SEL R2, RZ, 0x1, P1 ;  /* 0x00000001ff027807 */ /* 0x000fe40000800000 */
[----:B------:R-:W-:Y:S02]  /*8770*/  SEL R0, R0, RZ, P1 ;  /* 0x000000ff00007207 */ /* 0x000fe40000800000 */
[----:B------:R-:W-:-:S03]  /*8780*/  LOP3.LUT R7, R7, R2, RZ, 0x3c, !PT ;  /* 0x0000000207077212 */ /* 0x000fc600078e3cff */
[----:B0-----:R-:W-:Y:S01]  /*8790*/  IMAD R9, R0, 0x8, R3 ;  /* 0x0000000800097824 */ /* 0x001fe200078e0203 */
[----:B------:R-:W-:Y:S01]  /*87a0*/  SHF.L.U32 R4, R7, 0x1f, RZ ;  /* 0x0000001f07047819 */ /* 0x000fe200000006ff */
[----:B-1----:R-:W-:Y:S06]  /*87b0*/  @!P0 BRA `(.L_x_181) ;  /* 0x00000004002c8947 */ /* 0x002fec0003800000 */
.L_x_195:
        /* <DEDUP_REMOVED lines=9> */
.L_x_196:
        /* <DEDUP_REMOVED lines=9> */
.L_x_197:
[----:B------:R-:W1:Y:S01]  /*88e0*/  SYNCS.PHASECHK.TRANS64.TRYWAIT P0, [R9+URZ], R4 ;  /* 0x00000004090075a7 */ /* 0x000e62000800017f */
[----:B------:R-:W-:-:S05]  /*88f0*/  VIADD R0, R0, 0x1 ;  /* 0x0000000100007836 */ /* 0x000fca0000000000 */
[----:B------:R-:W-:-:S04]  /*8900*/  ISETP.NE.AND P1, PT, R0, 0x7, PT ;  /* 0x000000070000780c */ /* 0x000fc80003f25270 */
[----:B------:R-:W-:Y:S02]  /*8910*/  SEL R2, RZ, 0x1, P1 ;  /* 0x00000001ff027807 */ /* 0x000fe40000800000 */
[----:B------:R-:W-:Y:S02]  /*8920*/  SEL R0, R0, RZ, P1 ;  /* 0x000000ff00007207 */ /* 0x000fe40000800000 */
[----:B------:R-:W-:Y:S01]  /*8930*/  LOP3.LUT R2, R7, R2, RZ, 0x3c, !PT ;  /* 0x0000000207027212 */ /* 0x000fe200078e3cff */
[----:B-1----:R-:W-:Y:S06]  /*8940*/  @!P0 BRA `(.L_x_184) ;  /* 0x0000000400048947 */ /* 0x002fec0003800000 */
.L_x_198:
[----:B------:R-:W-:Y:S01]  /*8950*/  IMAD R3, R0, 0x8, R3 ;  /* 0x0000000800037824 */ /* 0x000fe200078e0203 */
[----:B------:R-:W-:-:S07]  /*8960*/  SHF.L.U32 R0, R2, 0x1f, RZ ;  /* 0x0000001f02007819 */ /* 0x000fce00000006ff */
.L_x_185:
[----:B--2---:R2:W3:Y:S02]  /*8970*/  SYNCS.PHASECHK.TRANS64.TRYWAIT P0, [R3+URZ], R0 ;  /* 0x00000000030075a7 */ /* 0x0044e4000800017f */
[----:B---3--:R-:W-:Y:S05]  /*8980*/  @!P0 NANOSLEEP.SYNCS 0x989680 ;  /* 0x009896800000895d */ /* 0x008fea0003900000 */
[----:B------:R-:W3:Y:S02]  /*8990*/  @!P0 SYNCS.PHASECHK.TRANS64 P0, [R3+URZ], R0 ;  /* 0x00000000030085a7 */ /* 0x000ee4000800007f */
[----:B---3--:R-:W-:Y:S05]  /*89a0*/  @!P0 BRA `(.L_x_185) ;  /* 0xfffffffc00f08947 */ /* 0x008fea000383ffff */
.L_x_177:
[----:B------:R-:W-:Y:S05]  /*89b0*/  BSYNC B0 ;  /* 0x0000000000007941 */ /* 0x000fea0003800000 */
.L_x_176:
[----:B------:R-:W-:Y:S05]  /*89c0*/  EXIT ;  /* 0x000000000000794d */ /* 0x000fea0003800000 */
.L_x_17:
[----:B-1----:R1:W2:Y:S02]  /*89d0*/  SYNCS.PHASECHK.TRANS64.TRYWAIT P1, [R3+URZ], R0 ;  /* 0x00000000030075a7 */ /* 0x0022a4000802017f */
[----:B--2---:R-:W-:Y:S05]  /*89e0*/  @!P1 NANOSLEEP.SYNCS 0x989680 ;  /* 0x009896800000995d */ /* 0x004fea0003900000 */
[----:B------:R-:W2:Y:S02]  /*89f0*/  @!P1 SYNCS.PHASECHK.TRANS64 P1, [R3+URZ], R0 ;  /* 0x00000000030095a7 */ /* 0x000ea4000802007f */
[----:B--2---:R-:W-:Y:S05]  /*8a00*/  @!P1 BRA `(.L_x_17) ;  /* 0xfffffffc00f09947 */ /* 0x004fea000383ffff */
[----:B------:R-:W-:Y:S05]  /*8a10*/  BRA `(.L_x_16) ;  /* 0xffffff8800bc7947 */ /* 0x000fea000383ffff */
.L_x_22:
[----:B-1----:R-:W-:-:S04]  /*8a20*/  IMAD.U32 R4, RZ, RZ, UR4 ;  /* 0x00000004ff047e24 */ /* 0x002fc8000f8e00ff */
[----:B------:R1:W2:Y:S03]  /*8a30*/  SYNCS.PHASECHK.TRANS64.TRYWAIT P1, [R4+URZ], R3 ;  /* 0x00000003040075a7 */ /* 0x0002a6000802017f */
[----:B--2---:R-:W-:Y:S05]  /*8a40*/  @!P1 NANOSLEEP.SYNCS 0x989680 ;  /* 0x009896800000995d */ /* 0x004fea0003900000 */
[----:B------:R-:W2:Y:S02]  /*8a50*/  @!P1 SYNCS.PHASECHK.TRANS64 P1, [R4+URZ], R3 ;  /* 0x00000003040095a7 */ /* 0x000ea4000802007f */
[----:B--2---:R-:W-:Y:S05]  /*8a60*/  @!P1 BRA `(.L_x_22) ;  /* 0xfffffffc00ec9947 */ /* 0x004fea000383ffff */
[----:B------:R-:W-:Y:S05]  /*8a70*/  BRA `(.L_x_21) ;  /* 0xffffff9000e07947 */ /* 0x000fea000383ffff */
.L_x_163:
[----:B------:R-:W-:Y:S01]  /*8a80*/  BSSY B1, `(.L_x_186) ;  /* 0x0000006000017945 */ /* 0x000fe20003800000 */
[----:B------:R-:W-:-:S07]  /*8a90*/  IMAD.MOV.U32 R15, RZ, RZ, -0x1 ;  /* 0xffffffffff0f7424 */ /* 0x000fce00078e00ff */
[----:B------:R-:W-:Y:S05]  /*8aa0*/  WARPSYNC.COLLECTIVE R15, `(.L_x_187) ;  /* 0x000000000f0c7348 */ /* 0x000fea0003c00000 */
[----:B------:R-:W-:Y:S02]  /*8ab0*/  ELECT P6, UR62, PT ;  /* 0x00000000003e782f */ /* 0x000fe400038c0000 */
[----:B------:R-:W-:Y:S01]  /*8ac0*/  MOV R14, UR62 ;  /* 0x0000003e000e7c02 */ /* 0x000fe20008000f00 */
[----:B------:R-:W-:Y:S10]  /*8ad0*/  ENDCOLLECTIVE ;  /* 0x000000000000791b */ /* 0x000ff40003800000 */
.L_x_187:
[----:B------:R-:W-:Y:S05]  /*8ae0*/  BSYNC B1 ;  /* 0x0000000000017941 */ /* 0x000fea0003800000 */
.L_x_186:
[----:B------:R-:W-:Y:S05]  /*8af0*/  BRA `(.L_x_188) ;  /* 0xffffffec00547947 */ /* 0x000fea000383ffff */
.L_x_166:
[----:B0-----:R0:W1:Y:S02]  /*8b00*/  SYNCS.PHASECHK.TRANS64.TRYWAIT P1, [R14+URZ+0x38], R7 ;  /* 0x000038070e0075a7 */ /* 0x001064000802017f */
[----:B-1----:R-:W-:Y:S05]  /*8b10*/  @!P1 NANOSLEEP.SYNCS 0x989680 ;  /* 0x009896800000995d */ /* 0x002fea0003900000 */
[----:B------:R-:W1:Y:S02]  /*8b20*/  @!P1 SYNCS.PHASECHK.TRANS64 P1, [R14+URZ+0x38], R7 ;  /* 0x000038070e0095a7 */ /* 0x000e64000802007f */
[----:B-1----:R-:W-:Y:S05]  /*8b30*/  @!P1 BRA `(.L_x_166) ;  /* 0xfffffffc00f09947 */ /* 0x002fea000383ffff */
[----:B------:R-:W-:Y:S05]  /*8b40*/  BRA `(.L_x_189) ;  /* 0xffffffec00887947 */ /* 0x000fea000383ffff */
.L_x_175:
[----:B------:R-:W-:Y:S01]  /*8b50*/  BSSY B0, `(.L_x_190) ;  /* 0x0000006000007945 */ /* 0x000fe20003800000 */
[----:B------:R-:W-:-:S07]  /*8b60*/  IMAD.MOV.U32 R15, RZ, RZ, -0x1 ;  /* 0xffffffffff0f7424 */ /* 0x000fce00078e00ff */
[----:B------:R-:W-:Y:S05]  /*8b70*/  WARPSYNC.COLLECTIVE R15, `(.L_x_191) ;  /* 0x000000000f0c7348 */ /* 0x000fea0003c00000 */
[----:B------:R-:W-:Y:S02]  /*8b80*/  ELECT P6, UR62, PT ;  /* 0x00000000003e782f */ /* 0x000fe400038c0000 */
[----:B------:R-:W-:Y:S01]  /*8b90*/  MOV R14, UR62 ;  /* 0x0000003e000e7c02 */ /* 0x000fe20008000f00 */
[----:B------:R-:W-:Y:S10]  /*8ba0*/  ENDCOLLECTIVE ;  /* 0x000000000000791b */ /* 0x000ff40003800000 */
.L_x_191:
[----:B------:R-:W-:Y:S05]  /*8bb0*/  BSYNC B0 ;  /* 0x0000000000007941 */ /* 0x000fea0003800000 */
.L_x_190:
[----:B------:R-:W-:Y:S05]  /*8bc0*/  BRA `(.L_x_192) ;  /* 0xfffffff800607947 */ /* 0x000fea000383ffff */
.L_x_179:
[----:B0-----:R0:W1:Y:S02]  /*8bd0*/  SYNCS.PHASECHK.TRANS64.TRYWAIT P0, [R7+URZ], R2 ;  /* 0x00000002070075a7 */ /* 0x001064000800017f */
[----:B-1----:R-:W-:Y:S05]  /*8be0*/  @!P0 NANOSLEEP.SYNCS 0x989680 ;  /* 0x009896800000895d */ /* 0x002fea0003900000 */
[----:B------:R-:W1:Y:S02]  /*8bf0*/  @!P0 SYNCS.PHASECHK.TRANS64 P0, [R7+URZ], R2 ;  /* 0x00000002070085a7 */ /* 0x000e64000800007f */
[----:B-1----:R-:W-:Y:S05]  /*8c00*/  @!P0 BRA `(.L_x_179) ;  /* 0xfffffffc00f08947 */ /* 0x002fea000383ffff */
[----:B------:R-:W-:Y:S05]  /*8c10*/  BRA `(.L_x_193) ;  /* 0xfffffff800a07947 */ /* 0x000fea000383ffff */
.L_x_180:
[----:B0-----:R0:W1:Y:S02]  /*8c20*/  SYNCS.PHASECHK.TRANS64.TRYWAIT P0, [R9+URZ], R4 ;  /* 0x00000004090075a7 */ /* 0x001064000800017f */
[----:B-1----:R-:W-:Y:S05]  /*8c30*/  @!P0 NANOSLEEP.SYNCS 0x989680 ;  /* 0x009896800000895d */ /* 0x002fea0003900000 */
[----:B------:R-:W1:Y:S02]  /*8c40*/  @!P0 SYNCS.PHASECHK.TRANS64 P0, [R9+URZ], R4 ;  /* 0x00000004090085a7 */ /* 0x000e64000800007f */
[----:B-1----:R-:W-:Y:S05]  /*8c50*/  @!P0 BRA `(.L_x_180) ;  /* 0xfffffffc00f08947 */ /* 0x002fea000383ffff */
[----:B------:R-:W-:Y:S05]  /*8c60*/  BRA `(.L_x_194) ;  /* 0xfffffff800b07947 */ /* 0x000fea000383ffff */
.L_x_181:
[----:B0-----:R0:W1:Y:S02]  /*8c70*/  SYNCS.PHASECHK.TRANS64.TRYWAIT P0, [R6+URZ], R5 ;  /* 0x00000005060075a7 */ /* 0x001064000800017f */
[----:B-1----:R-:W-:Y:S05]  /*8c80*/  @!P0 NANOSLEEP.SYNCS 0x989680 ;  /* 0x009896800000895d */ /* 0x002fea0003900000 */
[----:B------:R-:W1:Y:S02]  /*8c90*/  @!P0 SYNCS.PHASECHK.TRANS64 P0, [R6+URZ], R5 ;  /* 0x00000005060085a7 */ /* 0x000e64000800007f */
[----:B-1----:R-:W-:Y:S05]  /*8ca0*/  @!P0 BRA `(.L_x_181) ;  /* 0xfffffffc00f08947 */ /* 0x002fea000383ffff */
[----:B------:R-:W-:Y:S05]  /*8cb0*/  BRA `(.L_x_195) ;  /* 0xfffffff800c07947 */ /* 0x000fea000383ffff */
.L_x_182:
[----:B0-----:R0:W1:Y:S02]  /*8cc0*/  SYNCS.PHASECHK.TRANS64.TRYWAIT P0, [R9+URZ], R4 ;  /* 0x00000004090075a7 */ /* 0x001064000800017f */
[----:B-1----:R-:W-:Y:S05]  /*8cd0*/  @!P0 NANOSLEEP.SYNCS 0x989680 ;  /* 0x009896800000895d */ /* 0x002fea0003900000 */
[----:B------:R-:W1:Y:S02]  /*8ce0*/  @!P0 SYNCS.PHASECHK.TRANS64 P0, [R9+URZ], R4 ;  /* 0x00000004090085a7 */ /* 0x000e64000800007f */
[----:B-1----:R-:W-:Y:S05]  /*8cf0*/  @!P0 BRA `(.L_x_182) ;  /* 0xfffffffc00f08947 */ /* 0x002fea000383ffff */
[----:B------:R-:W-:Y:S05]  /*8d00*/  BRA `(.L_x_196) ;  /* 0xfffffff800d07947 */ /* 0x000fea000383ffff */
.L_x_183:
[----:B0-----:R0:W1:Y:S02]  /*8d10*/  SYNCS.PHASECHK.TRANS64.TRYWAIT P0, [R6+URZ], R5 ;  /* 0x00000005060075a7 */ /* 0x001064000800017f */
[----:B-1----:R-:W-:Y:S05]  /*8d20*/  @!P0 NANOSLEEP.SYNCS 0x989680 ;  /* 0x009896800000895d */ /* 0x002fea0003900000 */
[----:B------:R-:W1:Y:S02]  /*8d30*/  @!P0 SYNCS.PHASECHK.TRANS64 P0, [R6+URZ], R5 ;  /* 0x00000005060085a7 */ /* 0x000e64000800007f */
[----:B-1----:R-:W-:Y:S05]  /*8d40*/  @!P0 BRA `(.L_x_183) ;  /* 0xfffffffc00f08947 */ /* 0x002fea000383ffff */
[----:B------:R-:W-:Y:S05]  /*8d50*/  BRA `(.L_x_197) ;  /* 0xfffffff800e07947 */ /* 0x000fea000383ffff */
.L_x_184:
[----:B-1----:R1:W2:Y:S02]  /*8d60*/  SYNCS.PHASECHK.TRANS64.TRYWAIT P0, [R9+URZ], R4 ;  /* 0x00000004090075a7 */ /* 0x0022a4000800017f */
[----:B--2---:R-:W-:Y:S05]  /*8d70*/  @!P0 NANOSLEEP.SYNCS 0x989680 ;  /* 0x009896800000895d */ /* 0x004fea0003900000 */
[----:B------:R-:W2:Y:S02]  /*8d80*/  @!P0 SYNCS.PHASECHK.TRANS64 P0, [R9+URZ], R4 ;  /* 0x00000004090085a7 */ /* 0x000ea4000800007f */
[----:B--2---:R-:W-:Y:S05]  /*8d90*/  @!P0 BRA `(.L_x_184) ;  /* 0xfffffffc00f08947 */ /* 0x004fea000383ffff */
[----:B------:R-:W-:Y:S05]  /*8da0*/  BRA `(.L_x_198) ;  /* 0xfffffff800e87947 */ /* 0x000fea000383ffff */
.L_x_199:
[----:B------:R-:W-:-:S00]  /*8db0*/  BRA `(.L_x_199) ;  /* 0xfffffffc00fc7947 */ /* 0x000fc0000383ffff */
[----:B------:R-:W-:-:S00]  /*8dc0*/  NOP ;  /* 0x0000000000007918 */ /* 0x000fc00000000000 */
        /* <DEDUP_REMOVED lines=11> */
.L_x_200:


//--------------------- .nv.global.init           --------------------------
	.section	.nv.global.init,"aw",@progbits
.nv.global.init:
	.type		$str$22,@object
	.size		$str$22,($str$23 - $str$22)
$str$22:
        /*0000*/ 	.byte	0x6b, 0x5f, 0x74, 0x69, 0x6c, 0x65, 0x5f, 0x63, 0x6f, 0x75, 0x6e, 0x74, 0x20, 0x3e, 0x3d, 0x20
        /*0010*/ 	.byte	0x31, 0x00
	.type		$str$23,@object
	.size		$str$23,(__unnamed_1 - $str$23)
$str$23:
        /*0012*/ 	.byte	0x2f, 0x74, 0x6d, 0x70, 0x2f, 0x63, 0x75, 0x74, 0x6c, 0x61, 0x73, 0x73, 0x5f, 0x73, 0x77, 0x65
        /*0022*/ 	.byte	0x65, 0x70, 0x5f, 0x73, 0x72, 0x63, 0x2f, 0x69, 0x6e, 0x63, 0x6c, 0x75, 0x64, 0x65, 0x2f, 0x63
        /*0032*/ 	.byte	0x75, 0x74, 0x6c, 0x61, 0x73, 0x73, 0x2f, 0x67, 0x65, 0x6d, 0x6d, 0x2f, 0x63, 0x6f, 0x6c, 0x6c
        /*0042*/ 	.byte	0x65, 0x63, 0x74, 0x69, 0x76, 0x65, 0x2f, 0x73, 0x6d, 0x39, 0x30, 0x5f, 0x6d, 0x6d, 0x61, 0x5f
        /*0052*/ 	.byte	0x74, 0x6d, 0x61, 0x5f, 0x67, 0x6d, 0x6d, 0x61, 0x5f, 0x73, 0x73, 0x5f, 0x77, 0x61, 0x72, 0x70
        /*0062*/ 	.byte	0x73, 0x70, 0x65, 0x63, 0x69, 0x61, 0x6c, 0x69, 0x7a, 0x65, 0x64, 0x2e, 0x68, 0x70, 0x70, 0x00
	.type		__unnamed_1,@object
	.size		__unnamed_1,(.L_0 - __unnamed_1)
__unnamed_1:
        /*0072*/ 	.byte	0x76, 0x6f, 0x69, 0x64, 0x20, 0x63, 0x75, 0x74, 0x6c, 0x61, 0x73, 0x73, 0x3a, 0x3a, 0x67, 0x65
        /* <DEDUP_REMOVED lines=177> */
.L_0:


//--------------------- .nv.shared._ZN7cutlass13device_kernelINS_4gemm6kernel13GemmUniversalIN4cute5tupleIJiiiiEEENS1_10collective13CollectiveMmaINS1_34MainloopSm90TmaGmmaWarpSpecializedILi7ENS5_IJNS4_1CILi1EEESB_SB_EEENS1_35KernelTmaWarpSpecializedCooperativeEEENS5_IJNSA_ILi128EEESF_SF_EEENS_10tfloat32_tENS5_IJlSB_lEEESH_SI_NS4_8TiledMMAINS4_8MMA_AtomIJNS4_4SM904GMMA30MMA_64x128x8_F32TF32TF32_SS_TNILNSM_7ScaleInE1ELSO_1EEEEEENS4_6LayoutINS5_IJNSA_ILi2EEESB_SB_EEENS5_IJSB_NSA_ILi0EEESU_EEEEENS5_IJNS4_10UnderscoreESX_SX_EEEEENS4_13SM90_TMA_LOADENS4_14ComposedLayoutINS4_7SwizzleILi3ELi4ELi3EEENS4_18smem_ptr_flag_bitsILi32EEENSR_INS5_IJNSA_ILi8EEENSA_ILi32EEEEEENS5_IJS17_SB_EEEEEEEvNS4_8identityES10_S1B_vS1C_EENS_8epilogue10collective6detail29Sm90TmaWarpSpecializedAdapterINS1F_15DefaultEpilogueISH_SI_SI_NS1E_6thread17LinearCombinationISH_Li1EffLNS1J_9ScaleType4KindE0ELNS_15FloatRoundStyleE2ESH_EENS1_15EpilogueDefaultEEEEEvvEEEEvNT_6ParamsE --------------------------
	.section	.nv.shared._ZN7cutlass13device_kernelINS_4gemm6kernel13GemmUniversalIN4cute5tupleIJiiiiEEENS1_10collective13CollectiveMmaINS1_34MainloopSm90TmaGmmaWarpSpecializedILi7ENS5_IJNS4_1CILi1EEESB_SB_EEENS1_35KernelTmaWarpSpecializedCooperativeEEENS5_IJNSA_ILi128EEESF_SF_EEENS_10tfloat32_tENS5_IJlSB_lEEESH_SI_NS4_8TiledMMAINS4_8MMA_AtomIJNS4_4SM904GMMA30MMA_64x128x8_F32TF32TF32_SS_TNILNSM_7ScaleInE1ELSO_1EEEEEENS4_6LayoutINS5_IJNSA_ILi2EEESB_SB_EEENS5_IJSB_NSA_ILi0EEESU_EEEEENS5_IJNS4_10UnderscoreESX_SX_EEEEENS4_13SM90_TMA_LOADENS4_14ComposedLayoutINS4_7SwizzleILi3ELi4ELi3EEENS4_18smem_ptr_flag_bitsILi32EEENSR_INS5_IJNSA_ILi8EEENSA_ILi32EEEEEENS5_IJS17_SB_EEEEEEEvNS4_8identityES10_S1B_vS1C_EENS_8epilogue10collective6detail29Sm90TmaWarpSpecializedAdapterINS1F_15DefaultEpilogueISH_SI_SI_NS1E_6thread17LinearCombinationISH_Li1EffLNS1J_9ScaleType4KindE0ELNS_15FloatRoundStyleE2ESH_EENS1_15EpilogueDefaultEEEEEvvEEEEvNT_6ParamsE,"aw",@nobits
	.sectionflags	@""
	.align	16
	.zero		1024


//--------------------- .nv.shared.reserved.0     --------------------------
	.section	.nv.shared.reserved.0,"aw",@nobits
	.weak		__nv_reservedSMEM_offset_0_alias
	.size		__nv_reservedSMEM_offset_0_alias, 0, 0
	.other		__nv_reservedSMEM_offset_0_alias,@"STO_CUDA_RESERVED_SHARED STV_DEFAULT"
__nv_reservedSMEM_offset_0_alias:
	.zero		0


//--------------------- .nv.global                --------------------------
	.section	.nv.global,"aw",@nobits
.nv.global:
	.type		_ZN40_INTERNAL_44e2c4b7_4_k_cu_9ff34ea7_169554cute1_E,@object
	.size		_ZN40_INTERNAL_44e2c4b7_4_k_cu_9ff34ea7_169554cute1_E,(_ZN40_INTERNAL_44e2c4b7_4_k_cu_9ff34ea7_169554cuda3std3__45__cpo6cbeginE - _ZN40_INTERNAL_44e2c4b7_4_k_cu_9ff34ea7_169554cute1_E)
_ZN40_INTERNAL_44e2c4b7_4_k_cu_9ff34ea7_169554cute1_E:
	.zero		1
	.type		_ZN40_INTERNAL_44e2c4b7_4_k_cu_9ff34ea7_169554cuda3std3__45__cpo6cbeginE,@object
	.size		_ZN40_INTERNAL_44e2c4b7_4_k_cu_9ff34ea7_169554cuda3std3__45__cpo6cbeginE,(_ZN40_INTERNAL_44e2c4b7_4_k_cu_9ff34ea7_169554cuda3std3__48in_placeE - _ZN40_INTERNAL_44e2c4b7_4_k_cu_9ff34ea7_169554cuda3std3__45__cpo6cbeginE)
_ZN40_INTERNAL_44e2c4b7_4_k_cu_9ff34ea7_169554cuda3std3__45__cpo6cbeginE:
	.zero		1
	.type		_ZN40_INTERNAL_44e2c4b7_4_k_cu_9ff34ea7_169554cuda3std3__48in_placeE,@object
	.size		_ZN40_INTERNAL_44e2c4b7_4_k_cu_9ff34ea7_169554cuda3std3__48in_placeE,(_ZN40_INTERNAL_44e2c4b7_4_k_cu_9ff34ea7_169554cuda3std6ranges3__45__cpo9iter_moveE - _ZN40_INTERNAL_44e2c4b7_4_k_cu_9ff34ea7_169554cuda3std3__48in_placeE)
_ZN40_INTERNAL_44e2c4b7_4_k_cu_9ff34ea7_169554cuda3std3__48in_placeE:
	.zero		1
	.type		_ZN40_INTERNAL_44e2c4b7_4_k_cu_9ff34ea7_169554cuda3std6ranges3__45__cpo9iter_moveE,@object
	.size		_ZN40_INTERNAL_44e2c4b7_4_k_cu_9ff34ea7_169554cuda3std6ranges3__45__cpo9iter_moveE,(_ZN40_INTERNAL_44e2c4b7_4_k_cu_9ff34ea7_169554cuda3std3__45__cpo5beginE - _ZN40_INTERNAL_44e2c4b7_4_k_cu_9ff34ea7_169554cuda3std6ranges3__45__cpo9iter_moveE)
_ZN40_INTERNAL_44e2c4b7_4_k_cu_9ff34ea7_169554cuda3std6ranges3__45__cpo9iter_moveE:
	.zero		1
	.type		_ZN40_INTERNAL_44e2c4b7_4_k_cu_9ff34ea7_169554cuda3std3__45__cpo5beginE,@object
	.size		_ZN40_INTERNAL_44e2c4b7_4_k_cu_9ff34ea7_169554cuda3std3__45__cpo5beginE,(_ZN40_INTERNAL_44e2c4b7_4_k_cu_9ff34ea7_169554cuda3std3__442_GLOBAL__N__44e2c4b7_4_k_cu_9ff34ea7_169556ignoreE - _ZN40_INTERNAL_44e2c4b7_4_k_cu_9ff34ea7_169554cuda3std3__45__cpo5beginE)
_ZN40_INTERNAL_44e2c4b7_4_k_cu_9ff34ea7_169554cuda3std3__45__cpo5beginE:
	.zero		1
	.type		_ZN40_INTERNAL_44e2c4b7_4_k_cu_9ff34ea7_169554cuda3std3__442_GLOBAL__N__44e2c4b7_4_k_cu_9ff34ea7_169556ignoreE,@object
	.size		_ZN40_INTERNAL_44e2c4b7_4_k_cu_9ff34ea7_169554cuda3std3__442_GLOBAL__N__44e2c4b7_4_k_cu_9ff34ea7_169556ignoreE,(_ZN40_INTERNAL_44e2c4b7_4_k_cu_9ff34ea7_169554cute7productE - _ZN40_INTERNAL_44e2c4b7_4_k_cu_9ff34ea7_169554cuda3std3__442_GLOBAL__N__44e2c4b7_4_k_cu_9ff34ea7_169556ignoreE)
_ZN40_INTERNAL_44e2c4b7_4_k_cu_9ff34ea7_169554cuda3std3__442_GLOBAL__N__44e2c4b7_4_k_cu_9ff34ea7_169556ignoreE:
	.zero		1
	.type		_ZN40_INTERNAL_44e2c4b7_4_k_cu_9ff34ea7_169554cute7productE,@object
	.size		_ZN40_INTERNAL_44e2c4b7_4_k_cu_9ff34ea7_169554cute7productE,(_ZN40_INTERNAL_44e2c4b7_4_k_cu_9ff34ea7_169554cuda3std3__45__cpo3endE - _ZN40_INTERNAL_44e2c4b7_4_k_cu_9ff34ea7_169554cute7productE)
_ZN40_INTERNAL_44e2c4b7_4_k_cu_9ff34ea7_169554cute7productE:
	.zero		1
	.type		_ZN40_INTERNAL_44e2c4b7_4_k_cu_9ff34ea7_169554cuda3std3__45__cpo3endE,@object
	.size		_ZN40_INTERNAL_44e2c4b7_4_k_cu_9ff34ea7_169554cuda3std3__45__cpo3endE,(_ZN40_INTERNAL_44e2c4b7_4_k_cu_9ff34ea7_169554cuda3std3__419piecewise_constructE - _ZN40_INTERNAL_44e2c4b7_4_k_cu_9ff34ea7_169554cuda3std3__45__cpo3endE)
_ZN40_INTERNAL_44e2c4b7_4_k_cu_9ff34ea7_169554cuda3std3__45__cpo3endE:
	.zero		1
	.type		_ZN40_INTERNAL_44e2c4b7_4_k_cu_9ff34ea7_169554cuda3std3__419piecewise_constructE,@object
	.size		_ZN40_INTERNAL_44e2c4b7_4_k_cu_9ff34ea7_169554cuda3std3__419piecewise_constructE,(_ZN40_INTERNAL_44e2c4b7_4_k_cu_9ff34ea7_169554cuda3std3__45__cpo4cendE - _ZN40_INTERNAL_44e2c4b7_4_k_cu_9ff34ea7_169554cuda3std3__419piecewise_constructE)
_ZN40_INTERNAL_44e2c4b7_4_k_cu_9ff34ea7_169554cuda3std3__419piecewise_constructE:
	.zero		1
	.type		_ZN40_INTERNAL_44e2c4b7_4_k_cu_9ff34ea7_169554cuda3std3__45__cpo4cendE,@object
	.size		_ZN40_INTERNAL_44e2c4b7_4_k_cu_9ff34ea7_169554cuda3std3__45__cpo4cendE,(_ZN40_INTERNAL_44e2c4b7_4_k_cu_9ff34ea7_169554cuda3std6ranges3__45__cpo4swapE - _ZN40_INTERNAL_44e2c4b7_4_k_cu_9ff34ea7_169554cuda3std3__45__cpo4cendE)
_ZN40_INTERNAL_44e2c4b7_4_k_cu_9ff34ea7_169554cuda3std3__45__cpo4cendE:
	.zero		1
	.type		_ZN40_INTERNAL_44e2c4b7_4_k_cu_9ff34ea7_169554cuda3std6ranges3__45__cpo4swapE,@object
	.size		_ZN40_INTERNAL_44e2c4b7_4_k_cu_9ff34ea7_169554cuda3std6ranges3__45__cpo4swapE,(.L_8 - _ZN40_INTERNAL_44e2c4b7_4_k_cu_9ff34ea7_169554cuda3std6ranges3__45__cpo4swapE)
_ZN40_INTERNAL_44e2c4b7_4_k_cu_9ff34ea7_169554cuda3std6ranges3__45__cpo4swapE:
	.zero		1
.L_8:


//--------------------- .nv.constant0._ZN7cutlass13device_kernelINS_4gemm6kernel13GemmUniversalIN4cute5tupleIJiiiiEEENS1_10collective13CollectiveMmaINS1_34MainloopSm90TmaGmmaWarpSpecializedILi7ENS5_IJNS4_1CILi1EEESB_SB_EEENS1_35KernelTmaWarpSpecializedCooperativeEEENS5_IJNSA_ILi128EEESF_SF_EEENS_10tfloat32_tENS5_IJlSB_lEEESH_SI_NS4_8TiledMMAINS4_8MMA_AtomIJNS4_4SM904GMMA30MMA_64x128x8_F32TF32TF32_SS_TNILNSM_7ScaleInE1ELSO_1EEEEEENS4_6LayoutINS5_IJNSA_ILi2EEESB_SB_EEENS5_IJSB_NSA_ILi0EEESU_EEEEENS5_IJNS4_10UnderscoreESX_SX_EEEEENS4_13SM90_TMA_LOADENS4_14ComposedLayoutINS4_7SwizzleILi3ELi4ELi3EEENS4_18smem_ptr_flag_bitsILi32EEENSR_INS5_IJNSA_ILi8EEENSA_ILi32EEEEEENS5_IJS17_SB_EEEEEEEvNS4_8identityES10_S1B_vS1C_EENS_8epilogue10collective6detail29Sm90TmaWarpSpecializedAdapterINS1F_15DefaultEpilogueISH_SI_SI_NS1E_6thread17LinearCombinationISH_Li1EffLNS1J_9ScaleType4KindE0ELNS_15FloatRoundStyleE2ESH_EENS1_15EpilogueDefaultEEEEEvvEEEEvNT_6ParamsE --------------------------
	.section	.nv.constant0._ZN7cutlass13device_kernelINS_4gemm6kernel13GemmUniversalIN4cute5tupleIJiiiiEEENS1_10collective13CollectiveMmaINS1_34MainloopSm90TmaGmmaWarpSpecializedILi7ENS5_IJNS4_1CILi1EEESB_SB_EEENS1_35KernelTmaWarpSpecializedCooperativeEEENS5_IJNSA_ILi128EEESF_SF_EEENS_10tfloat32_tENS5_IJlSB_lEEESH_SI_NS4_8TiledMMAINS4_8MMA_AtomIJNS4_4SM904GMMA30MMA_64x128x8_F32TF32TF32_SS_TNILNSM_7ScaleInE1ELSO_1EEEEEENS4_6LayoutINS5_IJNSA_ILi2EEESB_SB_EEENS5_IJSB_NSA_ILi0EEESU_EEEEENS5_IJNS4_10UnderscoreESX_SX_EEEEENS4_13SM90_TMA_LOADENS4_14ComposedLayoutINS4_7SwizzleILi3ELi4ELi3EEENS4_18smem_ptr_flag_bitsILi32EEENSR_INS5_IJNSA_ILi8EEENSA_ILi32EEEEEENS5_IJS17_SB_EEEEEEEvNS4_8identityES10_S1B_vS1C_EENS_8epilogue10collective6detail29Sm90TmaWarpSpecializedAdapterINS1F_15DefaultEpilogueISH_SI_SI_NS1E_6thread17LinearCombinationISH_Li1EffLNS1J_9ScaleType4KindE0ELNS_15FloatRoundStyleE2ESH_EENS1_15EpilogueDefaultEEEEEvvEEEEvNT_6ParamsE,"a",@progbits
	.sectionflags	@""
	.align	4
.nv.constant0._ZN7cutlass13device_kernelINS_4gemm6kernel13GemmUniversalIN4cute5tupleIJiiiiEEENS1_10collective13CollectiveMmaINS1_34MainloopSm90TmaGmmaWarpSpecializedILi7ENS5_IJNS4_1CILi1EEESB_SB_EEENS1_35KernelTmaWarpSpecializedCooperativeEEENS5_IJNSA_ILi128EEESF_SF_EEENS_10tfloat32_tENS5_IJlSB_lEEESH_SI_NS4_8TiledMMAINS4_8MMA_AtomIJNS4_4SM904GMMA30MMA_64x128x8_F32TF32TF32_SS_TNILNSM_7ScaleInE1ELSO_1EEEEEENS4_6LayoutINS5_IJNSA_ILi2EEESB_SB_EEENS5_IJSB_NSA_ILi0EEESU_EEEEENS5_IJNS4_10UnderscoreESX_SX_EEEEENS4_13SM90_TMA_LOADENS4_14ComposedLayoutINS4_7SwizzleILi3ELi4ELi3EEENS4_18smem_ptr_flag_bitsILi32EEENSR_INS5_IJNSA_ILi8EEENSA_ILi32EEEEEENS5_IJS17_SB_EEEEEEEvNS4_8identityES10_S1B_vS1C_EENS_8epilogue10collective6detail29Sm90TmaWarpSpecializedAdapterINS1F_15DefaultEpilogueISH_SI_SI_NS1E_6thread17LinearCombinationISH_Li1EffLNS1J_9ScaleType4KindE0ELNS_15FloatRoundStyleE2ESH_EENS1_15EpilogueDefaultEEEEEvvEEEEvNT_6ParamsE:
	.zero		1664


//--------------------- SYMBOLS --------------------------

	.type		.nv.reservedSmem.offset0,@object
	.size		.nv.reservedSmem.offset0,0x4
	.type		__assertfail,@function
